//
// Generated by NVIDIA NVVM Compiler
//
// Compiler Build ID: CL-36424714
// Cuda compilation tools, release 13.0, V13.0.88
// Based on NVVM 20.0.0
//

.version 9.0
.target sm_100
.address_size 64

	// .globl	_Z7initRNGP17curandStateXORWOWj
.global .align 4 .b8 precalc_xorwow_matrix[102400];
.global .align 4 .b8 precalc_xorwow_offset_matrix[102400];
.global .align 4 .b8 mrg32k3aM1[2304];
.global .align 4 .b8 mrg32k3aM2[2304];
.global .align 4 .b8 mrg32k3aM1SubSeq[2016];
.global .align 4 .b8 mrg32k3aM2SubSeq[2016];
.global .align 4 .b8 mrg32k3aM1Seq[2304];
.global .align 4 .b8 mrg32k3aM2Seq[2304];
.const .align 8 .b8 __cr_lgamma_table[72];

.visible .entry _Z7initRNGP17curandStateXORWOWj(
	.param .u64 .ptr .align 1 _Z7initRNGP17curandStateXORWOWj_param_0,
	.param .u32 _Z7initRNGP17curandStateXORWOWj_param_1
)
{
	.reg .pred 	%p<24>;
	.reg .b32 	%r<409>;
	.reg .b64 	%rd<18>;

	ld.param.u64 	%rd8, [_Z7initRNGP17curandStateXORWOWj_param_0];
	ld.param.u32 	%r182, [_Z7initRNGP17curandStateXORWOWj_param_1];
	cvta.to.global.u64 	%rd9, %rd8;
	mov.u32 	%r183, %ctaid.x;
	mov.u32 	%r184, %ntid.x;
	mov.u32 	%r185, %tid.x;
	mad.lo.s32 	%r186, %r183, %r184, %r185;
	cvt.s64.s32 	%rd17, %r186;
	mul.wide.s32 	%rd10, %r186, 48;
	add.s64 	%rd2, %rd9, %rd10;
	xor.b32  	%r187, %r182, -1429050551;
	mul.lo.s32 	%r188, %r187, 1099087573;
	add.s32 	%r189, %r188, -638133224;
	add.s32 	%r190, %r188, 123456789;
	st.global.v2.u32 	[%rd2], {%r189, %r190};
	xor.b32  	%r191, %r188, 362436069;
	mov.b32 	%r192, -123459836;
	st.global.v2.u32 	[%rd2+8], {%r191, %r192};
	add.s32 	%r193, %r188, 5783321;
	mov.b32 	%r194, -589760388;
	st.global.v2.u32 	[%rd2+16], {%r194, %r193};
	setp.eq.s32 	%p1, %r186, 0;
	@%p1 bra 	$L__BB0_42;
	mov.b32 	%r315, 0;
	mov.u64 	%rd12, precalc_xorwow_matrix;
$L__BB0_2:
	and.b64  	%rd4, %rd17, 3;
	setp.eq.s64 	%p2, %rd4, 0;
	@%p2 bra 	$L__BB0_41;
	mul.wide.u32 	%rd11, %r315, 3200;
	add.s64 	%rd5, %rd12, %rd11;
	cvt.u32.u64 	%r2, %rd4;
	mov.b32 	%r316, 0;
$L__BB0_4:
	mov.b32 	%r329, 0;
	mov.u32 	%r330, %r329;
	mov.u32 	%r331, %r329;
	mov.u32 	%r332, %r329;
	mov.u32 	%r333, %r329;
	mov.u32 	%r322, %r329;
$L__BB0_5:
	mul.wide.u32 	%rd13, %r322, 4;
	add.s64 	%rd14, %rd2, %rd13;
	ld.global.u32 	%r10, [%rd14+4];
	shl.b32 	%r11, %r322, 5;
	mov.b32 	%r328, 0;
$L__BB0_6:
	.pragma "nounroll";
	shr.u32 	%r199, %r10, %r328;
	and.b32  	%r200, %r199, 1;
	setp.eq.b32 	%p3, %r200, 1;
	not.pred 	%p4, %p3;
	add.s32 	%r201, %r11, %r328;
	mul.lo.s32 	%r202, %r201, 5;
	mul.wide.u32 	%rd15, %r202, 4;
	add.s64 	%rd6, %rd5, %rd15;
	@%p4 bra 	$L__BB0_8;
	ld.global.u32 	%r203, [%rd6];
	xor.b32  	%r333, %r333, %r203;
	ld.global.u32 	%r204, [%rd6+4];
	xor.b32  	%r332, %r332, %r204;
	ld.global.u32 	%r205, [%rd6+8];
	xor.b32  	%r331, %r331, %r205;
	ld.global.u32 	%r206, [%rd6+12];
	xor.b32  	%r330, %r330, %r206;
	ld.global.u32 	%r207, [%rd6+16];
	xor.b32  	%r329, %r329, %r207;
$L__BB0_8:
	and.b32  	%r209, %r199, 2;
	setp.eq.s32 	%p5, %r209, 0;
	@%p5 bra 	$L__BB0_10;
	ld.global.u32 	%r210, [%rd6+20];
	xor.b32  	%r333, %r333, %r210;
	ld.global.u32 	%r211, [%rd6+24];
	xor.b32  	%r332, %r332, %r211;
	ld.global.u32 	%r212, [%rd6+28];
	xor.b32  	%r331, %r331, %r212;
	ld.global.u32 	%r213, [%rd6+32];
	xor.b32  	%r330, %r330, %r213;
	ld.global.u32 	%r214, [%rd6+36];
	xor.b32  	%r329, %r329, %r214;
$L__BB0_10:
	and.b32  	%r216, %r199, 4;
	setp.eq.s32 	%p6, %r216, 0;
	@%p6 bra 	$L__BB0_12;
	ld.global.u32 	%r217, [%rd6+40];
	xor.b32  	%r333, %r333, %r217;
	ld.global.u32 	%r218, [%rd6+44];
	xor.b32  	%r332, %r332, %r218;
	ld.global.u32 	%r219, [%rd6+48];
	xor.b32  	%r331, %r331, %r219;
	ld.global.u32 	%r220, [%rd6+52];
	xor.b32  	%r330, %r330, %r220;
	ld.global.u32 	%r221, [%rd6+56];
	xor.b32  	%r329, %r329, %r221;
$L__BB0_12:
	and.b32  	%r223, %r199, 8;
	setp.eq.s32 	%p7, %r223, 0;
	@%p7 bra 	$L__BB0_14;
	ld.global.u32 	%r224, [%rd6+60];
	xor.b32  	%r333, %r333, %r224;
	ld.global.u32 	%r225, [%rd6+64];
	xor.b32  	%r332, %r332, %r225;
	ld.global.u32 	%r226, [%rd6+68];
	xor.b32  	%r331, %r331, %r226;
	ld.global.u32 	%r227, [%rd6+72];
	xor.b32  	%r330, %r330, %r227;
	ld.global.u32 	%r228, [%rd6+76];
	xor.b32  	%r329, %r329, %r228;
$L__BB0_14:
	and.b32  	%r230, %r199, 16;
	setp.eq.s32 	%p8, %r230, 0;
	@%p8 bra 	$L__BB0_16;
	ld.global.u32 	%r231, [%rd6+80];
	xor.b32  	%r333, %r333, %r231;
	ld.global.u32 	%r232, [%rd6+84];
	xor.b32  	%r332, %r332, %r232;
	ld.global.u32 	%r233, [%rd6+88];
	xor.b32  	%r331, %r331, %r233;
	ld.global.u32 	%r234, [%rd6+92];
	xor.b32  	%r330, %r330, %r234;
	ld.global.u32 	%r235, [%rd6+96];
	xor.b32  	%r329, %r329, %r235;
$L__BB0_16:
	and.b32  	%r237, %r199, 32;
	setp.eq.s32 	%p9, %r237, 0;
	@%p9 bra 	$L__BB0_18;
	ld.global.u32 	%r238, [%rd6+100];
	xor.b32  	%r333, %r333, %r238;
	ld.global.u32 	%r239, [%rd6+104];
	xor.b32  	%r332, %r332, %r239;
	ld.global.u32 	%r240, [%rd6+108];
	xor.b32  	%r331, %r331, %r240;
	ld.global.u32 	%r241, [%rd6+112];
	xor.b32  	%r330, %r330, %r241;
	ld.global.u32 	%r242, [%rd6+116];
	xor.b32  	%r329, %r329, %r242;
$L__BB0_18:
	and.b32  	%r244, %r199, 64;
	setp.eq.s32 	%p10, %r244, 0;
	@%p10 bra 	$L__BB0_20;
	ld.global.u32 	%r245, [%rd6+120];
	xor.b32  	%r333, %r333, %r245;
	ld.global.u32 	%r246, [%rd6+124];
	xor.b32  	%r332, %r332, %r246;
	ld.global.u32 	%r247, [%rd6+128];
	xor.b32  	%r331, %r331, %r247;
	ld.global.u32 	%r248, [%rd6+132];
	xor.b32  	%r330, %r330, %r248;
	ld.global.u32 	%r249, [%rd6+136];
	xor.b32  	%r329, %r329, %r249;
$L__BB0_20:
	and.b32  	%r251, %r199, 128;
	setp.eq.s32 	%p11, %r251, 0;
	@%p11 bra 	$L__BB0_22;
	ld.global.u32 	%r252, [%rd6+140];
	xor.b32  	%r333, %r333, %r252;
	ld.global.u32 	%r253, [%rd6+144];
	xor.b32  	%r332, %r332, %r253;
	ld.global.u32 	%r254, [%rd6+148];
	xor.b32  	%r331, %r331, %r254;
	ld.global.u32 	%r255, [%rd6+152];
	xor.b32  	%r330, %r330, %r255;
	ld.global.u32 	%r256, [%rd6+156];
	xor.b32  	%r329, %r329, %r256;
$L__BB0_22:
	and.b32  	%r258, %r199, 256;
	setp.eq.s32 	%p12, %r258, 0;
	@%p12 bra 	$L__BB0_24;
	ld.global.u32 	%r259, [%rd6+160];
	xor.b32  	%r333, %r333, %r259;
	ld.global.u32 	%r260, [%rd6+164];
	xor.b32  	%r332, %r332, %r260;
	ld.global.u32 	%r261, [%rd6+168];
	xor.b32  	%r331, %r331, %r261;
	ld.global.u32 	%r262, [%rd6+172];
	xor.b32  	%r330, %r330, %r262;
	ld.global.u32 	%r263, [%rd6+176];
	xor.b32  	%r329, %r329, %r263;
$L__BB0_24:
	and.b32  	%r265, %r199, 512;
	setp.eq.s32 	%p13, %r265, 0;
	@%p13 bra 	$L__BB0_26;
	ld.global.u32 	%r266, [%rd6+180];
	xor.b32  	%r333, %r333, %r266;
	ld.global.u32 	%r267, [%rd6+184];
	xor.b32  	%r332, %r332, %r267;
	ld.global.u32 	%r268, [%rd6+188];
	xor.b32  	%r331, %r331, %r268;
	ld.global.u32 	%r269, [%rd6+192];
	xor.b32  	%r330, %r330, %r269;
	ld.global.u32 	%r270, [%rd6+196];
	xor.b32  	%r329, %r329, %r270;
$L__BB0_26:
	and.b32  	%r272, %r199, 1024;
	setp.eq.s32 	%p14, %r272, 0;
	@%p14 bra 	$L__BB0_28;
	ld.global.u32 	%r273, [%rd6+200];
	xor.b32  	%r333, %r333, %r273;
	ld.global.u32 	%r274, [%rd6+204];
	xor.b32  	%r332, %r332, %r274;
	ld.global.u32 	%r275, [%rd6+208];
	xor.b32  	%r331, %r331, %r275;
	ld.global.u32 	%r276, [%rd6+212];
	xor.b32  	%r330, %r330, %r276;
	ld.global.u32 	%r277, [%rd6+216];
	xor.b32  	%r329, %r329, %r277;
$L__BB0_28:
	and.b32  	%r279, %r199, 2048;
	setp.eq.s32 	%p15, %r279, 0;
	@%p15 bra 	$L__BB0_30;
	ld.global.u32 	%r280, [%rd6+220];
	xor.b32  	%r333, %r333, %r280;
	ld.global.u32 	%r281, [%rd6+224];
	xor.b32  	%r332, %r332, %r281;
	ld.global.u32 	%r282, [%rd6+228];
	xor.b32  	%r331, %r331, %r282;
	ld.global.u32 	%r283, [%rd6+232];
	xor.b32  	%r330, %r330, %r283;
	ld.global.u32 	%r284, [%rd6+236];
	xor.b32  	%r329, %r329, %r284;
$L__BB0_30:
	and.b32  	%r286, %r199, 4096;
	setp.eq.s32 	%p16, %r286, 0;
	@%p16 bra 	$L__BB0_32;
	ld.global.u32 	%r287, [%rd6+240];
	xor.b32  	%r333, %r333, %r287;
	ld.global.u32 	%r288, [%rd6+244];
	xor.b32  	%r332, %r332, %r288;
	ld.global.u32 	%r289, [%rd6+248];
	xor.b32  	%r331, %r331, %r289;
	ld.global.u32 	%r290, [%rd6+252];
	xor.b32  	%r330, %r330, %r290;
	ld.global.u32 	%r291, [%rd6+256];
	xor.b32  	%r329, %r329, %r291;
$L__BB0_32:
	and.b32  	%r293, %r199, 8192;
	setp.eq.s32 	%p17, %r293, 0;
	@%p17 bra 	$L__BB0_34;
	ld.global.u32 	%r294, [%rd6+260];
	xor.b32  	%r333, %r333, %r294;
	ld.global.u32 	%r295, [%rd6+264];
	xor.b32  	%r332, %r332, %r295;
	ld.global.u32 	%r296, [%rd6+268];
	xor.b32  	%r331, %r331, %r296;
	ld.global.u32 	%r297, [%rd6+272];
	xor.b32  	%r330, %r330, %r297;
	ld.global.u32 	%r298, [%rd6+276];
	xor.b32  	%r329, %r329, %r298;
$L__BB0_34:
	and.b32  	%r300, %r199, 16384;
	setp.eq.s32 	%p18, %r300, 0;
	@%p18 bra 	$L__BB0_36;
	ld.global.u32 	%r301, [%rd6+280];
	xor.b32  	%r333, %r333, %r301;
	ld.global.u32 	%r302, [%rd6+284];
	xor.b32  	%r332, %r332, %r302;
	ld.global.u32 	%r303, [%rd6+288];
	xor.b32  	%r331, %r331, %r303;
	ld.global.u32 	%r304, [%rd6+292];
	xor.b32  	%r330, %r330, %r304;
	ld.global.u32 	%r305, [%rd6+296];
	xor.b32  	%r329, %r329, %r305;
$L__BB0_36:
	and.b32  	%r307, %r199, 32768;
	setp.eq.s32 	%p19, %r307, 0;
	@%p19 bra 	$L__BB0_38;
	ld.global.u32 	%r308, [%rd6+300];
	xor.b32  	%r333, %r333, %r308;
	ld.global.u32 	%r309, [%rd6+304];
	xor.b32  	%r332, %r332, %r309;
	ld.global.u32 	%r310, [%rd6+308];
	xor.b32  	%r331, %r331, %r310;
	ld.global.u32 	%r311, [%rd6+312];
	xor.b32  	%r330, %r330, %r311;
	ld.global.u32 	%r312, [%rd6+316];
	xor.b32  	%r329, %r329, %r312;
$L__BB0_38:
	add.s32 	%r328, %r328, 16;
	setp.ne.s32 	%p20, %r328, 32;
	@%p20 bra 	$L__BB0_6;
	mad.lo.s32 	%r313, %r322, -31, %r11;
	add.s32 	%r322, %r313, 1;
	setp.ne.s32 	%p21, %r322, 5;
	@%p21 bra 	$L__BB0_5;
	st.global.u32 	[%rd2+4], %r333;
	st.global.u32 	[%rd2+8], %r332;
	st.global.u32 	[%rd2+12], %r331;
	st.global.u32 	[%rd2+16], %r330;
	st.global.u32 	[%rd2+20], %r329;
	add.s32 	%r316, %r316, 1;
	setp.lt.u32 	%p22, %r316, %r2;
	@%p22 bra 	$L__BB0_4;
$L__BB0_41:
	shr.u64 	%rd7, %rd17, 2;
	add.s32 	%r315, %r315, 1;
	setp.gt.u64 	%p23, %rd17, 3;
	mov.u64 	%rd17, %rd7;
	@%p23 bra 	$L__BB0_2;
$L__BB0_42:
	mov.b32 	%r314, 0;
	st.global.v2.u32 	[%rd2+24], {%r314, %r314};
	st.global.u32 	[%rd2+32], %r314;
	mov.b64 	%rd16, 0;
	st.global.u64 	[%rd2+40], %rd16;
	ret;

}
	// .globl	_Z10init_arrayPiS_S_P17curandStateXORWOW
.visible .entry _Z10init_arrayPiS_S_P17curandStateXORWOW(
	.param .u64 .ptr .align 1 _Z10init_arrayPiS_S_P17curandStateXORWOW_param_0,
	.param .u64 .ptr .align 1 _Z10init_arrayPiS_S_P17curandStateXORWOW_param_1,
	.param .u64 .ptr .align 1 _Z10init_arrayPiS_S_P17curandStateXORWOW_param_2,
	.param .u64 .ptr .align 1 _Z10init_arrayPiS_S_P17curandStateXORWOW_param_3
)
{
	.reg .pred 	%p<8>;
	.reg .b32 	%r<128>;
	.reg .b64 	%rd<17>;

	ld.param.u64 	%rd6, [_Z10init_arrayPiS_S_P17curandStateXORWOW_param_0];
	ld.param.u64 	%rd7, [_Z10init_arrayPiS_S_P17curandStateXORWOW_param_1];
	ld.param.u64 	%rd8, [_Z10init_arrayPiS_S_P17curandStateXORWOW_param_2];
	ld.param.u64 	%rd9, [_Z10init_arrayPiS_S_P17curandStateXORWOW_param_3];
	cvta.to.global.u64 	%rd1, %rd6;
	cvta.to.global.u64 	%rd2, %rd9;
	cvta.to.global.u64 	%rd10, %rd8;
	cvta.to.global.u64 	%rd11, %rd7;
	ld.global.u32 	%r1, [%rd11];
	ld.global.u32 	%r2, [%rd10];
	setp.lt.s32 	%p1, %r1, 1;
	@%p1 bra 	$L__BB1_9;
	and.b32  	%r3, %r1, 3;
	setp.lt.u32 	%p2, %r1, 4;
	mov.b32 	%r127, 0;
	@%p2 bra 	$L__BB1_4;
	and.b32  	%r127, %r1, 2147483644;
	neg.s32 	%r125, %r127;
	add.s64 	%rd16, %rd1, 8;
$L__BB1_3:
	.pragma "nounroll";
	ld.global.v2.u32 	{%r12, %r13}, [%rd2];
	shr.u32 	%r14, %r13, 2;
	xor.b32  	%r15, %r14, %r13;
	ld.global.v2.u32 	{%r16, %r17}, [%rd2+8];
	ld.global.v2.u32 	{%r18, %r19}, [%rd2+16];
	st.global.v2.u32 	[%rd2+8], {%r17, %r18};
	shl.b32 	%r20, %r19, 4;
	shl.b32 	%r21, %r15, 1;
	xor.b32  	%r22, %r21, %r20;
	xor.b32  	%r23, %r22, %r15;
	xor.b32  	%r24, %r23, %r19;
	st.global.v2.u32 	[%rd2+16], {%r19, %r24};
	add.s32 	%r25, %r12, 362437;
	st.global.v2.u32 	[%rd2], {%r25, %r16};
	add.s32 	%r26, %r24, %r25;
	rem.u32 	%r27, %r26, %r2;
	st.global.u32 	[%rd16+-8], %r27;
	ld.global.v2.u32 	{%r28, %r29}, [%rd2];
	shr.u32 	%r30, %r29, 2;
	xor.b32  	%r31, %r30, %r29;
	ld.global.v2.u32 	{%r32, %r33}, [%rd2+8];
	ld.global.v2.u32 	{%r34, %r35}, [%rd2+16];
	st.global.v2.u32 	[%rd2+8], {%r33, %r34};
	shl.b32 	%r36, %r35, 4;
	shl.b32 	%r37, %r31, 1;
	xor.b32  	%r38, %r37, %r36;
	xor.b32  	%r39, %r38, %r31;
	xor.b32  	%r40, %r39, %r35;
	st.global.v2.u32 	[%rd2+16], {%r35, %r40};
	add.s32 	%r41, %r28, 362437;
	st.global.v2.u32 	[%rd2], {%r41, %r32};
	add.s32 	%r42, %r40, %r41;
	rem.u32 	%r43, %r42, %r2;
	st.global.u32 	[%rd16+-4], %r43;
	ld.global.v2.u32 	{%r44, %r45}, [%rd2];
	shr.u32 	%r46, %r45, 2;
	xor.b32  	%r47, %r46, %r45;
	ld.global.v2.u32 	{%r48, %r49}, [%rd2+8];
	ld.global.v2.u32 	{%r50, %r51}, [%rd2+16];
	st.global.v2.u32 	[%rd2+8], {%r49, %r50};
	shl.b32 	%r52, %r51, 4;
	shl.b32 	%r53, %r47, 1;
	xor.b32  	%r54, %r53, %r52;
	xor.b32  	%r55, %r54, %r47;
	xor.b32  	%r56, %r55, %r51;
	st.global.v2.u32 	[%rd2+16], {%r51, %r56};
	add.s32 	%r57, %r44, 362437;
	st.global.v2.u32 	[%rd2], {%r57, %r48};
	add.s32 	%r58, %r56, %r57;
	rem.u32 	%r59, %r58, %r2;
	st.global.u32 	[%rd16], %r59;
	ld.global.v2.u32 	{%r60, %r61}, [%rd2];
	shr.u32 	%r62, %r61, 2;
	xor.b32  	%r63, %r62, %r61;
	ld.global.v2.u32 	{%r64, %r65}, [%rd2+8];
	ld.global.v2.u32 	{%r66, %r67}, [%rd2+16];
	st.global.v2.u32 	[%rd2+8], {%r65, %r66};
	shl.b32 	%r68, %r67, 4;
	shl.b32 	%r69, %r63, 1;
	xor.b32  	%r70, %r69, %r68;
	xor.b32  	%r71, %r70, %r63;
	xor.b32  	%r72, %r71, %r67;
	st.global.v2.u32 	[%rd2+16], {%r67, %r72};
	add.s32 	%r73, %r60, 362437;
	st.global.v2.u32 	[%rd2], {%r73, %r64};
	add.s32 	%r74, %r72, %r73;
	rem.u32 	%r75, %r74, %r2;
	st.global.u32 	[%rd16+4], %r75;
	add.s32 	%r125, %r125, 4;
	add.s64 	%rd16, %rd16, 16;
	setp.ne.s32 	%p3, %r125, 0;
	@%p3 bra 	$L__BB1_3;
$L__BB1_4:
	setp.eq.s32 	%p4, %r3, 0;
	@%p4 bra 	$L__BB1_9;
	setp.eq.s32 	%p5, %r3, 1;
	@%p5 bra 	$L__BB1_7;
	ld.global.v2.u32 	{%r76, %r77}, [%rd2];
	shr.u32 	%r78, %r77, 2;
	xor.b32  	%r79, %r78, %r77;
	ld.global.v2.u32 	{%r80, %r81}, [%rd2+8];
	ld.global.v2.u32 	{%r82, %r83}, [%rd2+16];
	st.global.v2.u32 	[%rd2+8], {%r81, %r82};
	shl.b32 	%r84, %r83, 4;
	shl.b32 	%r85, %r79, 1;
	xor.b32  	%r86, %r85, %r84;
	xor.b32  	%r87, %r86, %r79;
	xor.b32  	%r88, %r87, %r83;
	st.global.v2.u32 	[%rd2+16], {%r83, %r88};
	add.s32 	%r89, %r76, 362437;
	st.global.v2.u32 	[%rd2], {%r89, %r80};
	add.s32 	%r90, %r88, %r89;
	rem.u32 	%r91, %r90, %r2;
	mul.wide.u32 	%rd12, %r127, 4;
	add.s64 	%rd13, %rd1, %rd12;
	st.global.u32 	[%rd13], %r91;
	ld.global.v2.u32 	{%r92, %r93}, [%rd2];
	shr.u32 	%r94, %r93, 2;
	xor.b32  	%r95, %r94, %r93;
	ld.global.v2.u32 	{%r96, %r97}, [%rd2+8];
	ld.global.v2.u32 	{%r98, %r99}, [%rd2+16];
	st.global.v2.u32 	[%rd2+8], {%r97, %r98};
	shl.b32 	%r100, %r99, 4;
	shl.b32 	%r101, %r95, 1;
	xor.b32  	%r102, %r101, %r100;
	xor.b32  	%r103, %r102, %r95;
	xor.b32  	%r104, %r103, %r99;
	st.global.v2.u32 	[%rd2+16], {%r99, %r104};
	add.s32 	%r105, %r92, 362437;
	st.global.v2.u32 	[%rd2], {%r105, %r96};
	add.s32 	%r106, %r104, %r105;
	rem.u32 	%r107, %r106, %r2;
	st.global.u32 	[%rd13+4], %r107;
	add.s32 	%r127, %r127, 2;
$L__BB1_7:
	and.b32  	%r108, %r1, 1;
	setp.eq.b32 	%p6, %r108, 1;
	not.pred 	%p7, %p6;
	@%p7 bra 	$L__BB1_9;
	ld.global.v2.u32 	{%r109, %r110}, [%rd2];
	shr.u32 	%r111, %r110, 2;
	xor.b32  	%r112, %r111, %r110;
	ld.global.v2.u32 	{%r113, %r114}, [%rd2+8];
	ld.global.v2.u32 	{%r115, %r116}, [%rd2+16];
	st.global.v2.u32 	[%rd2+8], {%r114, %r115};
	shl.b32 	%r117, %r116, 4;
	shl.b32 	%r118, %r112, 1;
	xor.b32  	%r119, %r118, %r117;
	xor.b32  	%r120, %r119, %r112;
	xor.b32  	%r121, %r120, %r116;
	st.global.v2.u32 	[%rd2+16], {%r116, %r121};
	add.s32 	%r122, %r109, 362437;
	st.global.v2.u32 	[%rd2], {%r122, %r113};
	add.s32 	%r123, %r121, %r122;
	rem.u32 	%r124, %r123, %r2;
	mul.wide.u32 	%rd14, %r127, 4;
	add.s64 	%rd15, %rd1, %rd14;
	st.global.u32 	[%rd15], %r124;
$L__BB1_9:
	ret;

}
	// .globl	_Z11thread_funcPiS_S_S_S_
.visible .entry _Z11thread_funcPiS_S_S_S_(
	.param .u64 .ptr .align 1 _Z11thread_funcPiS_S_S_S__param_0,
	.param .u64 .ptr .align 1 _Z11thread_funcPiS_S_S_S__param_1,
	.param .u64 .ptr .align 1 _Z11thread_funcPiS_S_S_S__param_2,
	.param .u64 .ptr .align 1 _Z11thread_funcPiS_S_S_S__param_3,
	.param .u64 .ptr .align 1 _Z11thread_funcPiS_S_S_S__param_4
)
{
	.reg .pred 	%p<39>;
	.reg .b32 	%r<156>;
	.reg .b64 	%rd<77>;

	ld.param.u64 	%rd7, [_Z11thread_funcPiS_S_S_S__param_0];
	ld.param.u64 	%rd8, [_Z11thread_funcPiS_S_S_S__param_1];
	ld.param.u64 	%rd6, [_Z11thread_funcPiS_S_S_S__param_2];
	ld.param.u64 	%rd9, [_Z11thread_funcPiS_S_S_S__param_3];
	ld.param.u64 	%rd10, [_Z11thread_funcPiS_S_S_S__param_4];
	cvta.to.global.u64 	%rd1, %rd9;
	cvta.to.global.u64 	%rd2, %rd7;
	cvta.to.global.u64 	%rd11, %rd10;
	cvta.to.global.u64 	%rd12, %rd8;
	mov.u32 	%r27, %ctaid.x;
	mov.u32 	%r28, %ntid.x;
	mov.u32 	%r29, %tid.x;
	mad.lo.s32 	%r1, %r27, %r28, %r29;
	ld.global.u32 	%r2, [%rd12];
	mul.lo.s32 	%r152, %r2, %r1;
	ld.global.u32 	%r4, [%rd11];
	setp.lt.s32 	%p1, %r2, 1;
	@%p1 bra 	$L__BB2_72;
	shr.s32 	%r30, %r1, 5;
	cvta.to.global.u64 	%rd13, %rd6;
	ld.global.u32 	%r31, [%rd13];
	mul.lo.s32 	%r5, %r31, %r30;
	add.s32 	%r32, %r152, 1;
	add.s32 	%r33, %r152, %r2;
	max.s32 	%r34, %r33, %r32;
	sub.s32 	%r6, %r34, %r152;
	and.b32  	%r7, %r6, 15;
	sub.s32 	%r35, %r152, %r34;
	setp.gt.u32 	%p2, %r35, -16;
	@%p2 bra 	$L__BB2_37;
	add.s32 	%r150, %r152, 7;
	and.b32  	%r36, %r6, -16;
	neg.s32 	%r149, %r36;
$L__BB2_3:
	.pragma "nounroll";
	add.s32 	%r37, %r150, -7;
	setp.ge.s32 	%p3, %r37, %r4;
	mul.wide.s32 	%rd14, %r37, 4;
	add.s64 	%rd3, %rd2, %rd14;
	@%p3 bra 	$L__BB2_5;
	ld.global.u32 	%r38, [%rd3];
	add.s32 	%r39, %r38, %r5;
	mul.wide.s32 	%rd15, %r39, 4;
	add.s64 	%rd16, %rd1, %rd15;
	atom.global.add.u32 	%r40, [%rd16], 1;
$L__BB2_5:
	add.s32 	%r41, %r150, -6;
	setp.ge.s32 	%p4, %r41, %r4;
	@%p4 bra 	$L__BB2_7;
	ld.global.u32 	%r42, [%rd3+4];
	add.s32 	%r43, %r42, %r5;
	mul.wide.s32 	%rd17, %r43, 4;
	add.s64 	%rd18, %rd1, %rd17;
	atom.global.add.u32 	%r44, [%rd18], 1;
$L__BB2_7:
	add.s32 	%r45, %r150, -5;
	setp.ge.s32 	%p5, %r45, %r4;
	@%p5 bra 	$L__BB2_9;
	ld.global.u32 	%r46, [%rd3+8];
	add.s32 	%r47, %r46, %r5;
	mul.wide.s32 	%rd19, %r47, 4;
	add.s64 	%rd20, %rd1, %rd19;
	atom.global.add.u32 	%r48, [%rd20], 1;
$L__BB2_9:
	add.s32 	%r49, %r150, -4;
	setp.ge.s32 	%p6, %r49, %r4;
	@%p6 bra 	$L__BB2_11;
	ld.global.u32 	%r50, [%rd3+12];
	add.s32 	%r51, %r50, %r5;
	mul.wide.s32 	%rd21, %r51, 4;
	add.s64 	%rd22, %rd1, %rd21;
	atom.global.add.u32 	%r52, [%rd22], 1;
$L__BB2_11:
	add.s32 	%r53, %r150, -3;
	setp.ge.s32 	%p7, %r53, %r4;
	@%p7 bra 	$L__BB2_13;
	ld.global.u32 	%r54, [%rd3+16];
	add.s32 	%r55, %r54, %r5;
	mul.wide.s32 	%rd23, %r55, 4;
	add.s64 	%rd24, %rd1, %rd23;
	atom.global.add.u32 	%r56, [%rd24], 1;
$L__BB2_13:
	add.s32 	%r57, %r150, -2;
	setp.ge.s32 	%p8, %r57, %r4;
	@%p8 bra 	$L__BB2_15;
	ld.global.u32 	%r58, [%rd3+20];
	add.s32 	%r59, %r58, %r5;
	mul.wide.s32 	%rd25, %r59, 4;
	add.s64 	%rd26, %rd1, %rd25;
	atom.global.add.u32 	%r60, [%rd26], 1;
$L__BB2_15:
	add.s32 	%r61, %r150, -1;
	setp.ge.s32 	%p9, %r61, %r4;
	@%p9 bra 	$L__BB2_17;
	ld.global.u32 	%r62, [%rd3+24];
	add.s32 	%r63, %r62, %r5;
	mul.wide.s32 	%rd27, %r63, 4;
	add.s64 	%rd28, %rd1, %rd27;
	atom.global.add.u32 	%r64, [%rd28], 1;
$L__BB2_17:
	setp.ge.s32 	%p10, %r150, %r4;
	@%p10 bra 	$L__BB2_19;
	ld.global.u32 	%r65, [%rd3+28];
	add.s32 	%r66, %r65, %r5;
	mul.wide.s32 	%rd29, %r66, 4;
	add.s64 	%rd30, %rd1, %rd29;
	atom.global.add.u32 	%r67, [%rd30], 1;
$L__BB2_19:
	add.s32 	%r68, %r150, 1;
	setp.ge.s32 	%p11, %r68, %r4;
	@%p11 bra 	$L__BB2_21;
	ld.global.u32 	%r69, [%rd3+32];
	add.s32 	%r70, %r69, %r5;
	mul.wide.s32 	%rd31, %r70, 4;
	add.s64 	%rd32, %rd1, %rd31;
	atom.global.add.u32 	%r71, [%rd32], 1;
$L__BB2_21:
	add.s32 	%r72, %r150, 2;
	setp.ge.s32 	%p12, %r72, %r4;
	@%p12 bra 	$L__BB2_23;
	ld.global.u32 	%r73, [%rd3+36];
	add.s32 	%r74, %r73, %r5;
	mul.wide.s32 	%rd33, %r74, 4;
	add.s64 	%rd34, %rd1, %rd33;
	atom.global.add.u32 	%r75, [%rd34], 1;
$L__BB2_23:
	add.s32 	%r76, %r150, 3;
	setp.ge.s32 	%p13, %r76, %r4;
	@%p13 bra 	$L__BB2_25;
	ld.global.u32 	%r77, [%rd3+40];
	add.s32 	%r78, %r77, %r5;
	mul.wide.s32 	%rd35, %r78, 4;
	add.s64 	%rd36, %rd1, %rd35;
	atom.global.add.u32 	%r79, [%rd36], 1;
$L__BB2_25:
	add.s32 	%r80, %r150, 4;
	setp.ge.s32 	%p14, %r80, %r4;
	@%p14 bra 	$L__BB2_27;
	ld.global.u32 	%r81, [%rd3+44];
	add.s32 	%r82, %r81, %r5;
	mul.wide.s32 	%rd37, %r82, 4;
	add.s64 	%rd38, %rd1, %rd37;
	atom.global.add.u32 	%r83, [%rd38], 1;
$L__BB2_27:
	add.s32 	%r84, %r150, 5;
	setp.ge.s32 	%p15, %r84, %r4;
	@%p15 bra 	$L__BB2_29;
	ld.global.u32 	%r85, [%rd3+48];
	add.s32 	%r86, %r85, %r5;
	mul.wide.s32 	%rd39, %r86, 4;
	add.s64 	%rd40, %rd1, %rd39;
	atom.global.add.u32 	%r87, [%rd40], 1;
$L__BB2_29:
	add.s32 	%r88, %r150, 6;
	setp.ge.s32 	%p16, %r88, %r4;
	@%p16 bra 	$L__BB2_31;
	ld.global.u32 	%r89, [%rd3+52];
	add.s32 	%r90, %r89, %r5;
	mul.wide.s32 	%rd41, %r90, 4;
	add.s64 	%rd42, %rd1, %rd41;
	atom.global.add.u32 	%r91, [%rd42], 1;
$L__BB2_31:
	add.s32 	%r92, %r150, 7;
	setp.ge.s32 	%p17, %r92, %r4;
	@%p17 bra 	$L__BB2_33;
	ld.global.u32 	%r93, [%rd3+56];
	add.s32 	%r94, %r93, %r5;
	mul.wide.s32 	%rd43, %r94, 4;
	add.s64 	%rd44, %rd1, %rd43;
	atom.global.add.u32 	%r95, [%rd44], 1;
$L__BB2_33:
	add.s32 	%r96, %r150, 8;
	setp.ge.s32 	%p18, %r96, %r4;
	@%p18 bra 	$L__BB2_35;
	ld.global.u32 	%r97, [%rd3+60];
	add.s32 	%r98, %r97, %r5;
	mul.wide.s32 	%rd45, %r98, 4;
	add.s64 	%rd46, %rd1, %rd45;
	atom.global.add.u32 	%r99, [%rd46], 1;
$L__BB2_35:
	add.s32 	%r150, %r150, 16;
	add.s32 	%r149, %r149, 16;
	setp.ne.s32 	%p19, %r149, 0;
	@%p19 bra 	$L__BB2_3;
	add.s32 	%r152, %r150, -7;
$L__BB2_37:
	setp.eq.s32 	%p20, %r7, 0;
	@%p20 bra 	$L__BB2_72;
	and.b32  	%r16, %r6, 7;
	setp.lt.u32 	%p21, %r7, 8;
	@%p21 bra 	$L__BB2_56;
	setp.ge.s32 	%p22, %r152, %r4;
	mul.wide.s32 	%rd47, %r152, 4;
	add.s64 	%rd4, %rd2, %rd47;
	@%p22 bra 	$L__BB2_41;
	ld.global.u32 	%r100, [%rd4];
	add.s32 	%r101, %r100, %r5;
	mul.wide.s32 	%rd48, %r101, 4;
	add.s64 	%rd49, %rd1, %rd48;
	atom.global.add.u32 	%r102, [%rd49], 1;
$L__BB2_41:
	add.s32 	%r103, %r152, 1;
	setp.ge.s32 	%p23, %r103, %r4;
	@%p23 bra 	$L__BB2_43;
	ld.global.u32 	%r104, [%rd4+4];
	add.s32 	%r105, %r104, %r5;
	mul.wide.s32 	%rd50, %r105, 4;
	add.s64 	%rd51, %rd1, %rd50;
	atom.global.add.u32 	%r106, [%rd51], 1;
$L__BB2_43:
	add.s32 	%r107, %r152, 2;
	setp.ge.s32 	%p24, %r107, %r4;
	@%p24 bra 	$L__BB2_45;
	ld.global.u32 	%r108, [%rd4+8];
	add.s32 	%r109, %r108, %r5;
	mul.wide.s32 	%rd52, %r109, 4;
	add.s64 	%rd53, %rd1, %rd52;
	atom.global.add.u32 	%r110, [%rd53], 1;
$L__BB2_45:
	add.s32 	%r111, %r152, 3;
	setp.ge.s32 	%p25, %r111, %r4;
	@%p25 bra 	$L__BB2_47;
	ld.global.u32 	%r112, [%rd4+12];
	add.s32 	%r113, %r112, %r5;
	mul.wide.s32 	%rd54, %r113, 4;
	add.s64 	%rd55, %rd1, %rd54;
	atom.global.add.u32 	%r114, [%rd55], 1;
$L__BB2_47:
	add.s32 	%r115, %r152, 4;
	setp.ge.s32 	%p26, %r115, %r4;
	@%p26 bra 	$L__BB2_49;
	ld.global.u32 	%r116, [%rd4+16];
	add.s32 	%r117, %r116, %r5;
	mul.wide.s32 	%rd56, %r117, 4;
	add.s64 	%rd57, %rd1, %rd56;
	atom.global.add.u32 	%r118, [%rd57], 1;
$L__BB2_49:
	add.s32 	%r119, %r152, 5;
	setp.ge.s32 	%p27, %r119, %r4;
	@%p27 bra 	$L__BB2_51;
	ld.global.u32 	%r120, [%rd4+20];
	add.s32 	%r121, %r120, %r5;
	mul.wide.s32 	%rd58, %r121, 4;
	add.s64 	%rd59, %rd1, %rd58;
	atom.global.add.u32 	%r122, [%rd59], 1;
$L__BB2_51:
	add.s32 	%r123, %r152, 6;
	setp.ge.s32 	%p28, %r123, %r4;
	@%p28 bra 	$L__BB2_53;
	ld.global.u32 	%r124, [%rd4+24];
	add.s32 	%r125, %r124, %r5;
	mul.wide.s32 	%rd60, %r125, 4;
	add.s64 	%rd61, %rd1, %rd60;
	atom.global.add.u32 	%r126, [%rd61], 1;
$L__BB2_53:
	add.s32 	%r127, %r152, 7;
	setp.ge.s32 	%p29, %r127, %r4;
	@%p29 bra 	$L__BB2_55;
	ld.global.u32 	%r128, [%rd4+28];
	add.s32 	%r129, %r128, %r5;
	mul.wide.s32 	%rd62, %r129, 4;
	add.s64 	%rd63, %rd1, %rd62;
	atom.global.add.u32 	%r130, [%rd63], 1;
$L__BB2_55:
	add.s32 	%r152, %r152, 8;
$L__BB2_56:
	setp.eq.s32 	%p30, %r16, 0;
	@%p30 bra 	$L__BB2_72;
	and.b32  	%r19, %r6, 3;
	setp.lt.u32 	%p31, %r16, 4;
	@%p31 bra 	$L__BB2_67;
	setp.ge.s32 	%p32, %r152, %r4;
	mul.wide.s32 	%rd64, %r152, 4;
	add.s64 	%rd5, %rd2, %rd64;
	@%p32 bra 	$L__BB2_60;
	ld.global.u32 	%r131, [%rd5];
	add.s32 	%r132, %r131, %r5;
	mul.wide.s32 	%rd65, %r132, 4;
	add.s64 	%rd66, %rd1, %rd65;
	atom.global.add.u32 	%r133, [%rd66], 1;
$L__BB2_60:
	add.s32 	%r134, %r152, 1;
	setp.ge.s32 	%p33, %r134, %r4;
	@%p33 bra 	$L__BB2_62;
	ld.global.u32 	%r135, [%rd5+4];
	add.s32 	%r136, %r135, %r5;
	mul.wide.s32 	%rd67, %r136, 4;
	add.s64 	%rd68, %rd1, %rd67;
	atom.global.add.u32 	%r137, [%rd68], 1;
$L__BB2_62:
	add.s32 	%r138, %r152, 2;
	setp.ge.s32 	%p34, %r138, %r4;
	@%p34 bra 	$L__BB2_64;
	ld.global.u32 	%r139, [%rd5+8];
	add.s32 	%r140, %r139, %r5;
	mul.wide.s32 	%rd69, %r140, 4;
	add.s64 	%rd70, %rd1, %rd69;
	atom.global.add.u32 	%r141, [%rd70], 1;
$L__BB2_64:
	add.s32 	%r142, %r152, 3;
	setp.ge.s32 	%p35, %r142, %r4;
	@%p35 bra 	$L__BB2_66;
	ld.global.u32 	%r143, [%rd5+12];
	add.s32 	%r144, %r143, %r5;
	mul.wide.s32 	%rd71, %r144, 4;
	add.s64 	%rd72, %rd1, %rd71;
	atom.global.add.u32 	%r145, [%rd72], 1;
$L__BB2_66:
	add.s32 	%r152, %r152, 4;
$L__BB2_67:
	setp.eq.s32 	%p36, %r19, 0;
	@%p36 bra 	$L__BB2_72;
	neg.s32 	%r154, %r19;
$L__BB2_69:
	.pragma "nounroll";
	setp.ge.s32 	%p37, %r152, %r4;
	@%p37 bra 	$L__BB2_71;
	mul.wide.s32 	%rd73, %r152, 4;
	add.s64 	%rd74, %rd2, %rd73;
	ld.global.u32 	%r146, [%rd74];
	add.s32 	%r147, %r146, %r5;
	mul.wide.s32 	%rd75, %r147, 4;
	add.s64 	%rd76, %rd1, %rd75;
	atom.global.add.u32 	%r148, [%rd76], 1;
$L__BB2_71:
	add.s32 	%r152, %r152, 1;
	add.s32 	%r154, %r154, 1;
	setp.ne.s32 	%p38, %r154, 0;
	@%p38 bra 	$L__BB2_69;
$L__BB2_72:
	ret;

}


// ===== COMPILED SASS (sm_100) =====

	.target	sm_100

	.elftype	@"ET_EXEC"


//--------------------- .note.nv.tkinfo           --------------------------
	.section	.note.nv.tkinfo,"",@"SHT_NOTE"
	.sectionflags	@"SHF_NOTE_NV_TKINFO"
	.tkinfo
        /*0018*/ 	.word	0x00000002
        /*0030*/ 	.string	""
        /*0030*/ 	.string	"ptxas"
        /*0030*/ 	.string	"Cuda compilation tools, release 13.0, V13.0.88"
        /*0030*/ 	.string	"Build cuda_13.0.r13.0/compiler.36424714_0"
        /*0030*/ 	.string	"-arch sm_100 -m 64 "



//--------------------- .note.nv.cuinfo           --------------------------
	.section	.note.nv.cuinfo,"",@"SHT_NOTE"
	.sectionflags	@"SHF_NOTE_NV_CUINFO"
        /*0018*/ 	.short	0x0002
        /*001a*/ 	.short	0x0064
        /*001c*/ 	.short	0x0082
	.zero		2


//--------------------- .nv.info                  --------------------------
	.section	.nv.info,"",@"SHT_CUDA_INFO"
	.align	4


	//----- nvinfo : EIATTR_REGCOUNT
	.align		4
        /*0000*/ 	.byte	0x04, 0x2f
        /*0002*/ 	.short	(.L_10 - .L_9)
	.align		4
.L_9:
        /*0004*/ 	.word	index@(_Z7initRNGP17curandStateXORWOWj)
        /*0008*/ 	.word	0x0000001f


	//----- nvinfo : EIATTR_FRAME_SIZE
	.align		4
.L_10:
        /*000c*/ 	.byte	0x04, 0x11
        /*000e*/ 	.short	(.L_12 - .L_11)
	.align		4
.L_11:
        /*0010*/ 	.word	index@(_Z7initRNGP17curandStateXORWOWj)
        /*0014*/ 	.word	0x00000000


	//----- nvinfo : EIATTR_REGCOUNT
	.align		4
.L_12:
        /*0018*/ 	.byte	0x04, 0x2f
        /*001a*/ 	.short	(.L_14 - .L_13)
	.align		4
.L_13:
        /*001c*/ 	.word	index@(_Z10init_arrayPiS_S_P17curandStateXORWOW)
        /*0020*/ 	.word	0x0000001d


	//----- nvinfo : EIATTR_FRAME_SIZE
	.align		4
.L_14:
        /*0024*/ 	.byte	0x04, 0x11
        /*0026*/ 	.short	(.L_16 - .L_15)
	.align		4
.L_15:
        /*0028*/ 	.word	index@(_Z10init_arrayPiS_S_P17curandStateXORWOW)
        /*002c*/ 	.word	0x00000000


	//----- nvinfo : EIATTR_REGCOUNT
	.align		4
.L_16:
        /*0030*/ 	.byte	0x04, 0x2f
        /*0032*/ 	.short	(.L_18 - .L_17)
	.align		4
.L_17:
        /*0034*/ 	.word	index@(_Z11thread_funcPiS_S_S_S_)
        /*0038*/ 	.word	0x0000001d


	//----- nvinfo : EIATTR_FRAME_SIZE
	.align		4
.L_18:
        /*003c*/ 	.byte	0x04, 0x11
        /*003e*/ 	.short	(.L_20 - .L_19)
	.align		4
.L_19:
        /*0040*/ 	.word	index@(_Z11thread_funcPiS_S_S_S_)
        /*0044*/ 	.word	0x00000000


	//----- nvinfo : EIATTR_MIN_STACK_SIZE
	.align		4
.L_20:
        /*0048*/ 	.byte	0x04, 0x12
        /*004a*/ 	.short	(.L_22 - .L_21)
	.align		4
.L_21:
        /*004c*/ 	.word	index@(_Z11thread_funcPiS_S_S_S_)
        /*0050*/ 	.word	0x00000000


	//----- nvinfo : EIATTR_MIN_STACK_SIZE
	.align		4
.L_22:
        /*0054*/ 	.byte	0x04, 0x12
        /*0056*/ 	.short	(.L_24 - .L_23)
	.align		4
.L_23:
        /*0058*/ 	.word	index@(_Z10init_arrayPiS_S_P17curandStateXORWOW)
        /*005c*/ 	.word	0x00000000


	//----- nvinfo : EIATTR_MIN_STACK_SIZE
	.align		4
.L_24:
        /*0060*/ 	.byte	0x04, 0x12
        /*0062*/ 	.short	(.L_26 - .L_25)
	.align		4
.L_25:
        /*0064*/ 	.word	index@(_Z7initRNGP17curandStateXORWOWj)
        /*0068*/ 	.word	0x00000000
.L_26:


//--------------------- .nv.compat                --------------------------
	.section	.nv.compat,"",@"SHT_CUDA_COMPAT_INFO"
	.align	4
        /*0000*/ 	.byte	0x02, 0x09, 0x00, 0x00, 0x02, 0x02, 0x01, 0x00, 0x02, 0x05, 0x05, 0x00, 0x03, 0x07, 0x01, 0x01
        /*0010*/ 	.byte	0x02, 0x03, 0x00, 0x00, 0x02, 0x06, 0x01, 0x00, 0x04, 0x0b, 0x08, 0x00, 0x09, 0x00, 0x00, 0x00
        /*0020*/ 	.byte	0x00, 0x00, 0x00, 0x00


//--------------------- .nv.info._Z11thread_funcPiS_S_S_S_ --------------------------
	.section	.nv.info._Z11thread_funcPiS_S_S_S_,"",@"SHT_CUDA_INFO"
	.sectionflags	@""
	.align	4


	//----- nvinfo : EIATTR_CUDA_API_VERSION
	.align		4
        /*0000*/ 	.byte	0x04, 0x37
        /*0002*/ 	.short	(.L_28 - .L_27)
.L_27:
        /*0004*/ 	.word	0x00000082


	//----- nvinfo : EIATTR_KPARAM_INFO
	.align		4
.L_28:
        /*0008*/ 	.byte	0x04, 0x17
        /*000a*/ 	.short	(.L_30 - .L_29)
.L_29:
        /*000c*/ 	.word	0x00000000
        /*0010*/ 	.short	0x0004
        /*0012*/ 	.short	0x0020
        /*0014*/ 	.byte	0x00, 0xf5, 0x21, 0x00


	//----- nvinfo : EIATTR_KPARAM_INFO
	.align		4
.L_30:
        /*0018*/ 	.byte	0x04, 0x17
        /*001a*/ 	.short	(.L_32 - .L_31)
.L_31:
        /*001c*/ 	.word	0x00000000
        /*0020*/ 	.short	0x0003
        /*0022*/ 	.short	0x0018
        /*0024*/ 	.byte	0x00, 0xf5, 0x21, 0x00


	//----- nvinfo : EIATTR_KPARAM_INFO
	.align		4
.L_32:
        /*0028*/ 	.byte	0x04, 0x17
        /*002a*/ 	.short	(.L_34 - .L_33)
.L_33:
        /*002c*/ 	.word	0x00000000
        /*0030*/ 	.short	0x0002
        /*0032*/ 	.short	0x0010
        /*0034*/ 	.byte	0x00, 0xf5, 0x21, 0x00


	//----- nvinfo : EIATTR_KPARAM_INFO
	.align		4
.L_34:
        /*0038*/ 	.byte	0x04, 0x17
        /*003a*/ 	.short	(.L_36 - .L_35)
.L_35:
        /*003c*/ 	.word	0x00000000
        /*0040*/ 	.short	0x0001
        /*0042*/ 	.short	0x0008
        /*0044*/ 	.byte	0x00, 0xf5, 0x21, 0x00


	//----- nvinfo : EIATTR_KPARAM_INFO
	.align		4
.L_36:
        /*0048*/ 	.byte	0x04, 0x17
        /*004a*/ 	.short	(.L_38 - .L_37)
.L_37:
        /*004c*/ 	.word	0x00000000
        /*0050*/ 	.short	0x0000
        /*0052*/ 	.short	0x0000
        /*0054*/ 	.byte	0x00, 0xf5, 0x21, 0x00


	//----- nvinfo : EIATTR_SPARSE_MMA_MASK
	.align		4
.L_38:
        /*0058*/ 	.byte	0x03, 0x50
        /*005a*/ 	.short	0x0000


	//----- nvinfo : EIATTR_MAXREG_COUNT
	.align		4
        /*005c*/ 	.byte	0x03, 0x1b
        /*005e*/ 	.short	0x00ff


	//----- nvinfo : EIATTR_MERCURY_ISA_VERSION
	.align		4
        /*0060*/ 	.byte	0x03, 0x5f
        /*0062*/ 	.short	0x0101


	//----- nvinfo : EIATTR_VRC_CTA_INIT_COUNT
	.align		4
        /*0064*/ 	.byte	0x02, 0x4a
	.zero		1
	.zero		1


	//----- nvinfo : EIATTR_EXIT_INSTR_OFFSETS
	.align		4
        /*0068*/ 	.byte	0x04, 0x1c
        /*006a*/ 	.short	(.L_40 - .L_39)


	//   ....[0]....
.L_39:
        /*006c*/ 	.word	0x00000060


	//   ....[1]....
        /*0070*/ 	.word	0x00000cd0


	//   ....[2]....
        /*0074*/ 	.word	0x00001300


	//   ....[3]....
        /*0078*/ 	.word	0x00001650


	//   ....[4]....
        /*007c*/ 	.word	0x00001770


	//----- nvinfo : EIATTR_CRS_STACK_SIZE
	.align		4
.L_40:
        /*0080*/ 	.byte	0x04, 0x1e
        /*0082*/ 	.short	(.L_42 - .L_41)
.L_41:
        /*0084*/ 	.word	0x00000000


	//----- nvinfo : EIATTR_CBANK_PARAM_SIZE
	.align		4
.L_42:
        /*0088*/ 	.byte	0x03, 0x19
        /*008a*/ 	.short	0x0028


	//----- nvinfo : EIATTR_PARAM_CBANK
	.align		4
        /*008c*/ 	.byte	0x04, 0x0a
        /*008e*/ 	.short	(.L_44 - .L_43)
	.align		4
.L_43:
        /*0090*/ 	.word	index@(.nv.constant0._Z11thread_funcPiS_S_S_S_)
        /*0094*/ 	.short	0x0380
        /*0096*/ 	.short	0x0028


	//----- nvinfo : EIATTR_SW_WAR
	.align		4
.L_44:
        /*0098*/ 	.byte	0x04, 0x36
        /*009a*/ 	.short	(.L_46 - .L_45)
.L_45:
        /*009c*/ 	.word	0x00000008
.L_46:


//--------------------- .nv.info._Z10init_arrayPiS_S_P17curandStateXORWOW --------------------------
	.section	.nv.info._Z10init_arrayPiS_S_P17curandStateXORWOW,"",@"SHT_CUDA_INFO"
	.sectionflags	@""
	.align	4


	//----- nvinfo : EIATTR_CUDA_API_VERSION
	.align		4
        /*0000*/ 	.byte	0x04, 0x37
        /*0002*/ 	.short	(.L_48 - .L_47)
.L_47:
        /*0004*/ 	.word	0x00000082


	//----- nvinfo : EIATTR_KPARAM_INFO
	.align		4
.L_48:
        /*0008*/ 	.byte	0x04, 0x17
        /*000a*/ 	.short	(.L_50 - .L_49)
.L_49:
        /*000c*/ 	.word	0x00000000
        /*0010*/ 	.short	0x0003
        /*0012*/ 	.short	0x0018
        /*0014*/ 	.byte	0x00, 0xf5, 0x21, 0x00


	//----- nvinfo : EIATTR_KPARAM_INFO
	.align		4
.L_50:
        /*0018*/ 	.byte	0x04, 0x17
        /*001a*/ 	.short	(.L_52 - .L_51)
.L_51:
        /*001c*/ 	.word	0x00000000
        /*0020*/ 	.short	0x0002
        /*0022*/ 	.short	0x0010
        /*0024*/ 	.byte	0x00, 0xf5, 0x21, 0x00


	//----- nvinfo : EIATTR_KPARAM_INFO
	.align		4
.L_52:
        /*0028*/ 	.byte	0x04, 0x17
        /*002a*/ 	.short	(.L_54 - .L_53)
.L_53:
        /*002c*/ 	.word	0x00000000
        /*0030*/ 	.short	0x0001
        /*0032*/ 	.short	0x0008
        /*0034*/ 	.byte	0x00, 0xf5, 0x21, 0x00


	//----- nvinfo : EIATTR_KPARAM_INFO
	.align		4
.L_54:
        /*0038*/ 	.byte	0x04, 0x17
        /*003a*/ 	.short	(.L_56 - .L_55)
.L_55:
        /*003c*/ 	.word	0x00000000
        /*0040*/ 	.short	0x0000
        /*0042*/ 	.short	0x0000
        /*0044*/ 	.byte	0x00, 0xf5, 0x21, 0x00


	//----- nvinfo : EIATTR_SPARSE_MMA_MASK
	.align		4
.L_56:
        /*0048*/ 	.byte	0x03, 0x50
        /*004a*/ 	.short	0x0000


	//----- nvinfo : EIATTR_MAXREG_COUNT
	.align		4
        /*004c*/ 	.byte	0x03, 0x1b
        /*004e*/ 	.short	0x00ff


	//----- nvinfo : EIATTR_MERCURY_ISA_VERSION
	.align		4
        /*0050*/ 	.byte	0x03, 0x5f
        /*0052*/ 	.short	0x0101


	//----- nvinfo : EIATTR_VRC_CTA_INIT_COUNT
	.align		4
        /*0054*/ 	.byte	0x02, 0x4a
	.zero		1
	.zero		1


	//----- nvinfo : EIATTR_EXIT_INSTR_OFFSETS
	.align		4
        /*0058*/ 	.byte	0x04, 0x1c
        /*005a*/ 	.short	(.L_58 - .L_57)


	//   ....[0]....
.L_57:
        /*005c*/ 	.word	0x00000050


	//   ....[1]....
        /*0060*/ 	.word	0x00000920


	//   ....[2]....
        /*0064*/ 	.word	0x00000db0


	//   ....[3]....
        /*0068*/ 	.word	0x00001030


	//----- nvinfo : EIATTR_CBANK_PARAM_SIZE
	.align		4
.L_58:
        /*006c*/ 	.byte	0x03, 0x19
        /*006e*/ 	.short	0x0020


	//----- nvinfo : EIATTR_PARAM_CBANK
	.align		4
        /*0070*/ 	.byte	0x04, 0x0a
        /*0072*/ 	.short	(.L_60 - .L_59)
	.align		4
.L_59:
        /*0074*/ 	.word	index@(.nv.constant0._Z10init_arrayPiS_S_P17curandStateXORWOW)
        /*0078*/ 	.short	0x0380
        /*007a*/ 	.short	0x0020


	//----- nvinfo : EIATTR_SW_WAR
	.align		4
.L_60:
        /*007c*/ 	.byte	0x04, 0x36
        /*007e*/ 	.short	(.L_62 - .L_61)
.L_61:
        /*0080*/ 	.word	0x00000008
.L_62:


//--------------------- .nv.info._Z7initRNGP17curandStateXORWOWj --------------------------
	.section	.nv.info._Z7initRNGP17curandStateXORWOWj,"",@"SHT_CUDA_INFO"
	.sectionflags	@""
	.align	4


	//----- nvinfo : EIATTR_CUDA_API_VERSION
	.align		4
        /*0000*/ 	.byte	0x04, 0x37
        /*0002*/ 	.short	(.L_64 - .L_63)
.L_63:
        /*0004*/ 	.word	0x00000082


	//----- nvinfo : EIATTR_KPARAM_INFO
	.align		4
.L_64:
        /*0008*/ 	.byte	0x04, 0x17
        /*000a*/ 	.short	(.L_66 - .L_65)
.L_65:
        /*000c*/ 	.word	0x00000000
        /*0010*/ 	.short	0x0001
        /*0012*/ 	.short	0x0008
        /*0014*/ 	.byte	0x00, 0xf0, 0x11, 0x00


	//----- nvinfo : EIATTR_KPARAM_INFO
	.align		4
.L_66:
        /*0018*/ 	.byte	0x04, 0x17
        /*001a*/ 	.short	(.L_68 - .L_67)
.L_67:
        /*001c*/ 	.word	0x00000000
        /*0020*/ 	.short	0x0000
        /*0022*/ 	.short	0x0000
        /*0024*/ 	.byte	0x00, 0xf5, 0x21, 0x00


	//----- nvinfo : EIATTR_SPARSE_MMA_MASK
	.align		4
.L_68:
        /*0028*/ 	.byte	0x03, 0x50
        /*002a*/ 	.short	0x0000


	//----- nvinfo : EIATTR_MAXREG_COUNT
	.align		4
        /*002c*/ 	.byte	0x03, 0x1b
        /*002e*/ 	.short	0x00ff


	//----- nvinfo : EIATTR_MERCURY_ISA_VERSION
	.align		4
        /*0030*/ 	.byte	0x03, 0x5f
        /*0032*/ 	.short	0x0101


	//----- nvinfo : EIATTR_VRC_CTA_INIT_COUNT
	.align		4
        /*0034*/ 	.byte	0x02, 0x4a
	.zero		1
	.zero		1


	//----- nvinfo : EIATTR_EXIT_INSTR_OFFSETS
	.align		4
        /*0038*/ 	.byte	0x04, 0x1c
        /*003a*/ 	.short	(.L_70 - .L_69)


	//   ....[0]....
.L_69:
        /*003c*/ 	.word	0x00000eb0


	//----- nvinfo : EIATTR_CRS_STACK_SIZE
	.align		4
.L_70:
        /*0040*/ 	.byte	0x04, 0x1e
        /*0042*/ 	.short	(.L_72 - .L_71)
.L_71:
        /*0044*/ 	.word	0x00000000


	//----- nvinfo : EIATTR_CBANK_PARAM_SIZE
	.align		4
.L_72:
        /*0048*/ 	.byte	0x03, 0x19
        /*004a*/ 	.short	0x000c


	//----- nvinfo : EIATTR_PARAM_CBANK
	.align		4
        /*004c*/ 	.byte	0x04, 0x0a
        /*004e*/ 	.short	(.L_74 - .L_73)
	.align		4
.L_73:
        /*0050*/ 	.word	index@(.nv.constant0._Z7initRNGP17curandStateXORWOWj)
        /*0054*/ 	.short	0x0380
        /*0056*/ 	.short	0x000c


	//----- nvinfo : EIATTR_SW_WAR
	.align		4
.L_74:
        /*0058*/ 	.byte	0x04, 0x36
        /*005a*/ 	.short	(.L_76 - .L_75)
.L_75:
        /*005c*/ 	.word	0x00000008
.L_76:


//--------------------- .nv.callgraph             --------------------------
	.section	.nv.callgraph,"",@"SHT_CUDA_CALLGRAPH"
	.align	4
	.sectionentsize	8
	.align		4
        /*0000*/ 	.word	0x00000000
	.align		4
        /*0004*/ 	.word	0xffffffff
	.align		4
        /*0008*/ 	.word	0x00000000
	.align		4
        /*000c*/ 	.word	0xfffffffe
	.align		4
        /*0010*/ 	.word	0x00000000
	.align		4
        /*0014*/ 	.word	0xfffffffd
	.align		4
        /*0018*/ 	.word	0x00000000
	.align		4
        /*001c*/ 	.word	0xfffffffc


//--------------------- .nv.constant4             --------------------------
	.section	.nv.constant4,"a",@progbits
	.align	8
	.align		8
.nv.constant4:
        /*0000*/ 	.dword	precalc_xorwow_matrix
	.align		8
        /*0008*/ 	.dword	precalc_xorwow_offset_matrix
	.align		8
        /*0010*/ 	.dword	mrg32k3aM1
	.align		8
        /*0018*/ 	.dword	mrg32k3aM2
	.align		8
        /*0020*/ 	.dword	mrg32k3aM1SubSeq
	.align		8
        /*0028*/ 	.dword	mrg32k3aM2SubSeq
	.align		8
        /*0030*/ 	.dword	mrg32k3aM1Seq
	.align		8
        /*0038*/ 	.dword	mrg32k3aM2Seq


//--------------------- .nv.constant3             --------------------------
	.section	.nv.constant3,"a",@progbits
	.align	8
.nv.constant3:
	.type		__cr_lgamma_table,@object
	.size		__cr_lgamma_table,(.L_8 - __cr_lgamma_table)
__cr_lgamma_table:
        /*0000*/ 	.byte	0x00, 0x00, 0x00, 0x00, 0x00, 0x00, 0x00, 0x00, 0x00, 0x00, 0x00, 0x00, 0x00, 0x00, 0x00, 0x00
        /*0010*/ 	.byte	0xef, 0x39, 0xfa, 0xfe, 0x42, 0x2e, 0xe6, 0x3f, 0x02, 0x20, 0x2a, 0xfa, 0x0b, 0xab, 0xfc, 0x3f
        /*0020*/ 	.byte	0xf9, 0x2c, 0x92, 0x7c, 0xa7, 0x6c, 0x09, 0x40, 0xc9, 0x79, 0x44, 0x3c, 0x64, 0x26, 0x13, 0x40
        /*0030*/ 	.byte	0xca, 0x01, 0xcf, 0x3a, 0x27, 0x51, 0x1a, 0x40, 0x30, 0xcc, 0x2d, 0xf3, 0xe1, 0x0c, 0x21, 0x40
        /*0040*/ 	.byte	0x0d, 0xb7, 0xfc, 0x82, 0x8e, 0x35, 0x25, 0x40
.L_8:


//--------------------- .text._Z11thread_funcPiS_S_S_S_ --------------------------
	.section	.text._Z11thread_funcPiS_S_S_S_,"ax",@progbits
	.align	128
        .global         _Z11thread_funcPiS_S_S_S_
        .type           _Z11thread_funcPiS_S_S_S_,@function
        .size           _Z11thread_funcPiS_S_S_S_,(.L_x_81 - _Z11thread_funcPiS_S_S_S_)
        .other          _Z11thread_funcPiS_S_S_S_,@"STO_CUDA_ENTRY STV_DEFAULT"
_Z11thread_funcPiS_S_S_S_:
.text._Z11thread_funcPiS_S_S_S_:
[----:B------:R-:W-:Y:S08]  /*0000*/  LDC R1, c[0x0][0x37c] ;  /* 0x0000df00ff017b82 */ /* 0x000ff00000000800 */
[----:B------:R-:W0:Y:S01]  /*0010*/  LDC.64 R2, c[0x0][0x388] ;  /* 0x0000e200ff027b82 */ /* 0x000e220000000a00 */
[----:B------:R-:W0:Y:S02]  /*0020*/  LDCU.64 UR4, c[0x0][0x358] ;  /* 0x00006b00ff0477ac */ /* 0x000e240008000a00 */
[----:B0-----:R-:W2:Y:S05]  /*0030*/  LDG.E R7, desc[UR4][R2.64] ;  /* 0x0000000402077981 */ /* 0x001eaa000c1e1900 */
[----:B------:R-:W0:Y:S01]  /*0040*/  S2UR UR6, SR_CTAID.X ;  /* 0x00000000000679c3 */ /* 0x000e220000002500 */
[----:B--2---:R-:W-:-:S13]  /*0050*/  ISETP.GE.AND P0, PT, R7, 0x1, PT ;  /* 0x000000010700780c */ /* 0x004fda0003f06270 */
[----:B0-----:R-:W-:Y:S05]  /*0060*/  @!P0 EXIT ;  /* 0x000000000000894d */ /* 0x001fea0003800000 */
[----:B------:R-:W0:Y:S08]  /*0070*/  LDC.64 R4, c[0x0][0x390] ;  /* 0x0000e400ff047b82 */ /* 0x000e300000000a00 */
[----:B------:R-:W1:Y:S01]  /*0080*/  LDC.64 R2, c[0x0][0x3a0] ;  /* 0x0000e800ff027b82 */ /* 0x000e620000000a00 */
[----:B0-----:R-:W2:Y:S04]  /*0090*/  LDG.E R5, desc[UR4][R4.64] ;  /* 0x0000000404057981 */ /* 0x001ea8000c1e1900 */
[----:B-1----:R0:W5:Y:S03]  /*00a0*/  LDG.E R9, desc[UR4][R2.64] ;  /* 0x0000000402097981 */ /* 0x002166000c1e1900 */
[----:B------:R-:W1:Y:S01]  /*00b0*/  LDC R0, c[0x0][0x360] ;  /* 0x0000d800ff007b82 */ /* 0x000e620000000800 */
[----:B------:R-:W-:Y:S01]  /*00c0*/  BSSY.RECONVERGENT B1, `(.L_x_0) ;  /* 0x00000bf000017945 */ /* 0x000fe20003800200 */
[----:B------:R-:W1:Y:S02]  /*00d0*/  S2R R11, SR_TID.X ;  /* 0x00000000000b7919 */ /* 0x000e640000002100 */
[----:B-1----:R-:W-:-:S04]  /*00e0*/  IMAD R0, R0, UR6, R11 ;  /* 0x0000000600007c24 */ /* 0x002fc8000f8e020b */
[----:B------:R-:W-:Y:S01]  /*00f0*/  IMAD R12, R0, R7, RZ ;  /* 0x00000007000c7224 */ /* 0x000fe200078e02ff */
[----:B------:R-:W-:-:S03]  /*0100*/  SHF.R.S32.HI R0, RZ, 0x5, R0 ;  /* 0x00000005ff007819 */ /* 0x000fc60000011400 */
[----:B------:R-:W-:-:S05]  /*0110*/  VIADD R6, R12, 0x1 ;  /* 0x000000010c067836 */ /* 0x000fca0000000000 */
[----:B------:R-:W-:-:S04]  /*0120*/  VIADDMNMX R7, R12, R7, R6, !PT ;  /* 0x000000070c077246 */ /* 0x000fc80007800106 */
[C---:B------:R-:W-:Y:S01]  /*0130*/  IADD3 R8, PT, PT, -R12.reuse, R7, RZ ;  /* 0x000000070c087210 */ /* 0x040fe20007ffe1ff */
[----:B------:R-:W-:-:S03]  /*0140*/  IMAD.IADD R6, R12, 0x1, -R7 ;  /* 0x000000010c067824 */ /* 0x000fc600078e0a07 */
[----:B------:R-:W-:Y:S02]  /*0150*/  LOP3.LUT R15, R8, 0xf, RZ, 0xc0, !PT ;  /* 0x0000000f080f7812 */ /* 0x000fe400078ec0ff */
[----:B------:R-:W-:Y:S01]  /*0160*/  ISETP.GT.U32.AND P0, PT, R6, -0x10, PT ;  /* 0xfffffff00600780c */ /* 0x000fe20003f04070 */
[----:B--2---:R-:W-:-:S12]  /*0170*/  IMAD R0, R0, R5, RZ ;  /* 0x0000000500007224 */ /* 0x004fd800078e02ff */
[----:B0-----:R-:W-:Y:S05]  /*0180*/  @P0 BRA `(.L_x_1) ;  /* 0x0000000800c80947 */ /* 0x001fea0003800000 */
[----:B------:R-:W0:Y:S01]  /*0190*/  LDC.64 R4, c[0x0][0x398] ;  /* 0x0000e600ff047b82 */ /* 0x000e220000000a00 */
[----:B------:R-:W-:Y:S01]  /*01a0*/  LOP3.LUT R13, R8, 0xfffffff0, RZ, 0xc0, !PT ;  /* 0xfffffff0080d7812 */ /* 0x000fe200078ec0ff */
[----:B------:R-:W-:Y:S01]  /*01b0*/  BSSY.RECONVERGENT B0, `(.L_x_2) ;  /* 0x00000ae000007945 */ /* 0x000fe20003800200 */
[----:B------:R-:W-:-:S03]  /*01c0*/  VIADD R12, R12, 0x7 ;  /* 0x000000070c0c7836 */ /* 0x000fc60000000000 */
[----:B------:R-:W-:Y:S02]  /*01d0*/  IMAD.MOV R13, RZ, RZ, -R13 ;  /* 0x000000ffff0d7224 */ /* 0x000fe400078e0a0d */
[----:B------:R-:W1:Y:S05]  /*01e0*/  LDC.64 R2, c[0x0][0x380] ;  /* 0x0000e000ff027b82 */ /* 0x000e6a0000000a00 */
.L_x_35:
[C---:B------:R-:W-:Y:S01]  /*01f0*/  IADD3 R6, PT, PT, R12.reuse, -0x6, RZ ;  /* 0xfffffffa0c067810 */ /* 0x040fe20007ffe0ff */
[C---:B01234-:R-:W-:Y:S01]  /*0200*/  VIADD R10, R12.reuse, 0xfffffffb ;  /* 0xfffffffb0c0a7836 */ /* 0x05ffe20000000000 */
[----:B------:R-:W-:Y:S01]  /*0210*/  BSSY.RECONVERGENT B2, `(.L_x_3) ;  /* 0x0000021000027945 */ /* 0x000fe20003800200 */
[----:B------:R-:W-:Y:S01]  /*0220*/  VIADD R14, R12, 0xfffffffc ;  /* 0xfffffffc0c0e7836 */ /* 0x000fe20000000000 */
[-C--:B-----5:R-:W-:Y:S01]  /*0230*/  ISETP.GE.AND P5, PT, R6, R9.reuse, PT ;  /* 0x000000090600720c */ /* 0x0a0fe20003fa6270 */
[C---:B------:R-:W-:Y:S01]  /*0240*/  VIADD R16, R12.reuse, 0xffffffff ;  /* 0xffffffff0c107836 */ /* 0x040fe20000000000 */
[C---:B------:R-:W-:Y:S01]  /*0250*/  IADD3 R6, PT, PT, R12.reuse, -0x3, RZ ;  /* 0xfffffffd0c067810 */ /* 0x040fe20007ffe0ff */
[----:B------:R-:W-:Y:S01]  /*0260*/  VIADD R24, R12, 0x3 ;  /* 0x000000030c187836 */ /* 0x000fe20000000000 */
[-C--:B------:R-:W-:Y:S01]  /*0270*/  ISETP.GE.AND P0, PT, R10, R9.reuse, PT ;  /* 0x000000090a00720c */ /* 0x080fe20003f06270 */
[----:B------:R-:W-:Y:S01]  /*0280*/  VIADD R10, R12, 0xfffffffe ;  /* 0xfffffffe0c0a7836 */ /* 0x000fe20000000000 */
[-C--:B------:R-:W-:Y:S01]  /*0290*/  ISETP.GE.AND P2, PT, R6, R9.reuse, PT ;  /* 0x000000090600720c */ /* 0x080fe20003f46270 */
[C---:B------:R-:W-:Y:S01]  /*02a0*/  VIADD R6, R12.reuse, 0xfffffff9 ;  /* 0xfffffff90c067836 */ /* 0x040fe20000000000 */
[----:B------:R-:W-:Y:S01]  /*02b0*/  P2R R11, PR, RZ, 0x20 ;  /* 0x00000020ff0b7803 */ /* 0x000fe20000000000 */
[----:B------:R-:W-:Y:S01]  /*02c0*/  VIADD R22, R12, 0x4 ;  /* 0x000000040c167836 */ /* 0x000fe20000000000 */
[-C--:B------:R-:W-:Y:S01]  /*02d0*/  ISETP.GE.AND P4, PT, R10, R9.reuse, PT ;  /* 0x000000090a00720c */ /* 0x080fe20003f86270 */
[----:B------:R-:W-:Y:S01]  /*02e0*/  VIADD R10, R12, 0x1 ;  /* 0x000000010c0a7836 */ /* 0x000fe20000000000 */
[-C--:B------:R-:W-:Y:S01]  /*02f0*/  ISETP.GE.AND P6, PT, R6, R9.reuse, PT ;  /* 0x000000090600720c */ /* 0x080fe20003fc6270 */
[----:B------:R-:W-:Y:S01]  /*0300*/  VIADD R18, R12, 0x6 ;  /* 0x000000060c127836 */ /* 0x000fe20000000000 */
[-C--:B------:R-:W-:Y:S01]  /*0310*/  ISETP.GE.AND P1, PT, R14, R9.reuse, PT ;  /* 0x000000090e00720c */ /* 0x080fe20003f26270 */
[----:B------:R-:W-:Y:S01]  /*0320*/  VIADD R14, R12, 0x7 ;  /* 0x000000070c0e7836 */ /* 0x000fe20000000000 */
[-C--:B------:R-:W-:Y:S01]  /*0330*/  ISETP.GE.AND P5, PT, R10, R9.reuse, PT ;  /* 0x000000090a00720c */ /* 0x080fe20003fa6270 */
[----:B-1----:R-:W-:Y:S01]  /*0340*/  IMAD.WIDE R6, R6, 0x4, R2 ;  /* 0x0000000406067825 */ /* 0x002fe200078e0202 */
[----:B------:R-:W-:-:S02]  /*0350*/  ISETP.GE.AND P3, PT, R16, R9, PT ;  /* 0x000000091000720c */ /* 0x000fc40003f66270 */
[----:B------:R-:W-:Y:S02]  /*0360*/  P2R R17, PR, RZ, 0x20 ;  /* 0x00000020ff117803 */ /* 0x000fe40000000000 */
[----:B------:R-:W-:Y:S02]  /*0370*/  IADD3 R13, PT, PT, R13, 0x10, RZ ;  /* 0x000000100d0d7810 */ /* 0x000fe40007ffe0ff */
[C---:B------:R-:W-:Y:S02]  /*0380*/  IADD3 R26, PT, PT, R12.reuse, 0x2, RZ ;  /* 0x000000020c1a7810 */ /* 0x040fe40007ffe0ff */
[C---:B------:R-:W-:Y:S02]  /*0390*/  IADD3 R20, PT, PT, R12.reuse, 0x5, RZ ;  /* 0x000000050c147810 */ /* 0x040fe40007ffe0ff */
[----:B------:R-:W-:Y:S02]  /*03a0*/  IADD3 R16, PT, PT, R12, 0x8, RZ ;  /* 0x000000080c107810 */ /* 0x000fe40007ffe0ff */
[----:B------:R-:W-:Y:S01]  /*03b0*/  ISETP.NE.AND P5, PT, R11, RZ, PT ;  /* 0x000000ff0b00720c */ /* 0x000fe20003fa5270 */
[----:B------:R-:W-:-:S12]  /*03c0*/  @P6 BRA `(.L_x_4) ;  /* 0x0000000000146947 */ /* 0x000fd80003800000 */
[----:B------:R-:W2:Y:S01]  /*03d0*/  LDG.E R11, desc[UR4][R6.64] ;  /* 0x00000004060b7981 */ /* 0x000ea2000c1e1900 */
[----:B------:R-:W-:Y:S02]  /*03e0*/  IMAD.MOV.U32 R19, RZ, RZ, 0x1 ;  /* 0x00000001ff137424 */ /* 0x000fe400078e00ff */
[----:B--2---:R-:W-:-:S04]  /*03f0*/  IMAD.IADD R11, R0, 0x1, R11 ;  /* 0x00000001000b7824 */ /* 0x004fc800078e020b */
[----:B0-----:R-:W-:-:S05]  /*0400*/  IMAD.WIDE R10, R11, 0x4, R4 ;  /* 0x000000040b0a7825 */ /* 0x001fca00078e0204 */
[----:B------:R1:W-:Y:S02]  /*0410*/  REDG.E.ADD.STRONG.GPU desc[UR4][R10.64], R19 ;  /* 0x000000130a00798e */ /* 0x0003e4000c12e104 */
.L_x_4:
[----:B------:R-:W-:Y:S05]  /*0420*/  BSYNC.RECONVERGENT B2 ;  /* 0x0000000000027941 */ /* 0x000fea0003800200 */
.L_x_3:
[----:B------:R-:W-:Y:S01]  /*0430*/  BSSY.RECONVERGENT B2, `(.L_x_5) ;  /* 0x0000008000027945 */ /* 0x000fe20003800200 */
[----:B------:R-:W-:-:S03]  /*0440*/  ISETP.GE.AND P6, PT, R26, R9, PT ;  /* 0x000000091a00720c */ /* 0x000fc60003fc6270 */
[----:B------:R-:W-:Y:S10]  /*0450*/  @P5 BRA `(.L_x_6) ;  /* 0x0000000000145947 */ /* 0x000ff40003800000 */
[----:B-1----:R-:W2:Y:S01]  /*0460*/  LDG.E R11, desc[UR4][R6.64+0x4] ;  /* 0x00000404060b7981 */ /* 0x002ea2000c1e1900 */
[----:B------:R-:W-:Y:S01]  /*0470*/  IMAD.MOV.U32 R19, RZ, RZ, 0x1 ;  /* 0x00000001ff137424 */ /* 0x000fe200078e00ff */
[----:B--2---:R-:W-:-:S05]  /*0480*/  IADD3 R11, PT, PT, R0, R11, RZ ;  /* 0x0000000b000b7210 */ /* 0x004fca0007ffe0ff */
[----:B0-----:R-:W-:-:S05]  /*0490*/  IMAD.WIDE R10, R11, 0x4, R4 ;  /* 0x000000040b0a7825 */ /* 0x001fca00078e0204 */
[----:B------:R2:W-:Y:S02]  /*04a0*/  REDG.E.ADD.STRONG.GPU desc[UR4][R10.64], R19 ;  /* 0x000000130a00798e */ /* 0x0005e4000c12e104 */
.L_x_6:
[----:B------:R-:W-:Y:S05]  /*04b0*/  BSYNC.RECONVERGENT B2 ;  /* 0x0000000000027941 */ /* 0x000fea0003800200 */
.L_x_5:
[----:B------:R-:W-:Y:S01]  /*04c0*/  ISETP.GE.AND P5, PT, R24, R9, PT ;  /* 0x000000091800720c */ /* 0x000fe20003fa6270 */
[----:B------:R-:W-:Y:S03]  /*04d0*/  BSSY.RECONVERGENT B2, `(.L_x_7) ;  /* 0x0000008000027945 */ /* 0x000fe60003800200 */
[----:B-12---:R-:W-:Y:S01]  /*04e0*/  P2R R19, PR, RZ, 0x20 ;  /* 0x00000020ff137803 */ /* 0x006fe20000000000 */
[----:B------:R-:W-:Y:S08]  /*04f0*/  @P0 BRA `(.L_x_8) ;  /* 0x0000000000140947 */ /* 0x000ff00003800000 */
[----:B------:R-:W2:Y:S01]  /*0500*/  LDG.E R11, desc[UR4][R6.64+0x8] ;  /* 0x00000804060b7981 */ /* 0x000ea2000c1e1900 */
[----:B------:R-:W-:Y:S02]  /*0510*/  HFMA2 R21, -RZ, RZ, 0, 5.9604644775390625e-08 ;  /* 0x00000001ff157431 */ /* 0x000fe400000001ff */
[----:B--2---:R-:W-:-:S04]  /*0520*/  IMAD.IADD R11, R0, 0x1, R11 ;  /* 0x00000001000b7824 */ /* 0x004fc800078e020b */
[----:B0-----:R-:W-:-:S05]  /*0530*/  IMAD.WIDE R10, R11, 0x4, R4 ;  /* 0x000000040b0a7825 */ /* 0x001fca00078e0204 */
[----:B------:R1:W-:Y:S02]  /*0540*/  REDG.E.ADD.STRONG.GPU desc[UR4][R10.64], R21 ;  /* 0x000000150a00798e */ /* 0x0003e4000c12e104 */
.L_x_8:
[----:B------:R-:W-:Y:S05]  /*0550*/  BSYNC.RECONVERGENT B2 ;  /* 0x0000000000027941 */ /* 0x000fea0003800200 */
.L_x_7:
[----:B------:R-:W-:Y:S01]  /*0560*/  BSSY.RECONVERGENT B2, `(.L_x_9) ;  /* 0x0000008000027945 */ /* 0x000fe20003800200 */
[----:B------:R-:W-:-:S03]  /*0570*/  ISETP.GE.AND P0, PT, R22, R9, PT ;  /* 0x000000091600720c */ /* 0x000fc60003f06270 */
[----:B------:R-:W-:Y:S10]  /*0580*/  @P1 BRA `(.L_x_10) ;  /* 0x0000000000141947 */ /* 0x000ff40003800000 */
[----:B-1----:R-:W2:Y:S01]  /*0590*/  LDG.E R11, desc[UR4][R6.64+0xc] ;  /* 0x00000c04060b7981 */ /* 0x002ea2000c1e1900 */
[----:B------:R-:W-:Y:S02]  /*05a0*/  IMAD.MOV.U32 R21, RZ, RZ, 0x1 ;  /* 0x00000001ff157424 */ /* 0x000fe400078e00ff */
[----:B--2---:R-:W-:-:S04]  /*05b0*/  IMAD.IADD R11, R0, 0x1, R11 ;  /* 0x00000001000b7824 */ /* 0x004fc800078e020b */
[----:B0-----:R-:W-:-:S05]  /*05c0*/  IMAD.WIDE R10, R11, 0x4, R4 ;  /* 0x000000040b0a7825 */ /* 0x001fca00078e0204 */
[----:B------:R2:W-:Y:S02]  /*05d0*/  REDG.E.ADD.STRONG.GPU desc[UR4][R10.64], R21 ;  /* 0x000000150a00798e */ /* 0x0005e4000c12e104 */
.L_x_10:
[----:B------:R-:W-:Y:S05]  /*05e0*/  BSYNC.RECONVERGENT B2 ;  /* 0x0000000000027941 */ /* 0x000fea0003800200 */
.L_x_9:
[----:B------:R-:W-:Y:S01]  /*05f0*/  BSSY.RECONVERGENT B2, `(.L_x_11) ;  /* 0x0000008000027945 */ /* 0x000fe20003800200 */
[----:B------:R-:W-:-:S03]  /*0600*/  ISETP.GE.AND P1, PT, R20, R9, PT ;  /* 0x000000091400720c */ /* 0x000fc60003f26270 */
[----:B------:R-:W-:Y:S10]  /*0610*/  @P2 BRA `(.L_x_12) ;  /* 0x0000000000142947 */ /* 0x000ff40003800000 */
[----:B-12---:R-:W2:Y:S01]  /*0620*/  LDG.E R11, desc[UR4][R6.64+0x10] ;  /* 0x00001004060b7981 */ /* 0x006ea2000c1e1900 */
[----:B------:R-:W-:Y:S01]  /*0630*/  IMAD.MOV.U32 R21, RZ, RZ, 0x1 ;  /* 0x00000001ff157424 */ /* 0x000fe200078e00ff */
[----:B--2---:R-:W-:-:S05]  /*0640*/  IADD3 R11, PT, PT, R0, R11, RZ ;  /* 0x0000000b000b7210 */ /* 0x004fca0007ffe0ff */
[----:B0-----:R-:W-:-:S05]  /*0650*/  IMAD.WIDE R10, R11, 0x4, R4 ;  /* 0x000000040b0a7825 */ /* 0x001fca00078e0204 */
[----:B------:R3:W-:Y:S02]  /*0660*/  REDG.E.ADD.STRONG.GPU desc[UR4][R10.64], R21 ;  /* 0x000000150a00798e */ /* 0x0007e4000c12e104 */
.L_x_12:
[----:B------:R-:W-:Y:S05]  /*0670*/  BSYNC.RECONVERGENT B2 ;  /* 0x0000000000027941 */ /* 0x000fea0003800200 */
.L_x_11:
[----:B------:R-:W-:Y:S01]  /*0680*/  BSSY.RECONVERGENT B2, `(.L_x_13) ;  /* 0x0000008000027945 */ /* 0x000fe20003800200 */
[----:B------:R-:W-:-:S03]  /*0690*/  ISETP.GE.AND P2, PT, R18, R9, PT ;  /* 0x000000091200720c */ /* 0x000fc60003f46270 */
[----:B------:R-:W-:Y:S10]  /*06a0*/  @P4 BRA `(.L_x_14) ;  /* 0x0000000000144947 */ /* 0x000ff40003800000 */
[----:B-123--:R-:W2:Y:S01]  /*06b0*/  LDG.E R11, desc[UR4][R6.64+0x14] ;  /* 0x00001404060b7981 */ /* 0x00eea2000c1e1900 */
[----:B------:R-:W-:Y:S01]  /*06c0*/  MOV R21, 0x1 ;  /* 0x0000000100157802 */ /* 0x000fe20000000f00 */
[----:B--2---:R-:W-:-:S04]  /*06d0*/  IMAD.IADD R11, R0, 0x1, R11 ;  /* 0x00000001000b7824 */ /* 0x004fc800078e020b */
[----:B0-----:R-:W-:-:S05]  /*06e0*/  IMAD.WIDE R10, R11, 0x4, R4 ;  /* 0x000000040b0a7825 */ /* 0x001fca00078e0204 */
[----:B------:R4:W-:Y:S02]  /*06f0*/  REDG.E.ADD.STRONG.GPU desc[UR4][R10.64], R21 ;  /* 0x000000150a00798e */ /* 0x0009e4000c12e104 */
.L_x_14:
[----:B------:R-:W-:Y:S05]  /*0700*/  BSYNC.RECONVERGENT B2 ;  /* 0x0000000000027941 */ /* 0x000fea0003800200 */
.L_x_13:
[----:B------:R-:W-:Y:S01]  /*0710*/  BSSY.RECONVERGENT B2, `(.L_x_15) ;  /* 0x0000008000027945 */ /* 0x000fe20003800200 */
[----:B------:R-:W-:-:S03]  /*0720*/  ISETP.GE.AND P4, PT, R12, R9, PT ;  /* 0x000000090c00720c */ /* 0x000fc60003f86270 */
[----:B------:R-:W-:Y:S10]  /*0730*/  @P3 BRA `(.L_x_16) ;  /* 0x0000000000143947 */ /* 0x000ff40003800000 */
[----:B-1234-:R-:W2:Y:S01]  /*0740*/  LDG.E R11, desc[UR4][R6.64+0x18] ;  /* 0x00001804060b7981 */ /* 0x01eea2000c1e1900 */
[----:B------:R-:W-:Y:S02]  /*0750*/  IMAD.MOV.U32 R21, RZ, RZ, 0x1 ;  /* 0x00000001ff157424 */ /* 0x000fe400078e00ff */
[----:B--2---:R-:W-:-:S04]  /*0760*/  IMAD.IADD R11, R0, 0x1, R11 ;  /* 0x00000001000b7824 */ /* 0x004fc800078e020b */
[----:B0-----:R-:W-:-:S05]  /*0770*/  IMAD.WIDE R10, R11, 0x4, R4 ;  /* 0x000000040b0a7825 */ /* 0x001fca00078e0204 */
[----:B------:R0:W-:Y:S02]  /*0780*/  REDG.E.ADD.STRONG.GPU desc[UR4][R10.64], R21 ;  /* 0x000000150a00798e */ /* 0x0001e4000c12e104 */
.L_x_16:
[----:B------:R-:W-:Y:S05]  /*0790*/  BSYNC.RECONVERGENT B2 ;  /* 0x0000000000027941 */ /* 0x000fea0003800200 */
.L_x_15:
[----:B------:R-:W-:Y:S01]  /*07a0*/  BSSY.RECONVERGENT B2, `(.L_x_17) ;  /* 0x0000008000027945 */ /* 0x000fe20003800200 */
[----:B------:R-:W-:-:S03]  /*07b0*/  ISETP.GE.AND P3, PT, R14, R9, PT ;  /* 0x000000090e00720c */ /* 0x000fc60003f66270 */
[----:B------:R-:W-:Y:S10]  /*07c0*/  @P4 BRA `(.L_x_18) ;  /* 0x0000000000144947 */ /* 0x000ff40003800000 */
[----:B01234-:R-:W2:Y:S01]  /*07d0*/  LDG.E R11, desc[UR4][R6.64+0x1c] ;  /* 0x00001c04060b7981 */ /* 0x01fea2000c1e1900 */
[----:B------:R-:W-:Y:S01]  /*07e0*/  IMAD.MOV.U32 R21, RZ, RZ, 0x1 ;  /* 0x00000001ff157424 */ /* 0x000fe200078e00ff */
[----:B--2---:R-:W-:-:S05]  /*07f0*/  IADD3 R11, PT, PT, R0, R11, RZ ;  /* 0x0000000b000b7210 */ /* 0x004fca0007ffe0ff */
[----:B------:R-:W-:-:S05]  /*0800*/  IMAD.WIDE R10, R11, 0x4, R4 ;  /* 0x000000040b0a7825 */ /* 0x000fca00078e0204 */
[----:B------:R0:W-:Y:S02]  /*0810*/  REDG.E.ADD.STRONG.GPU desc[UR4][R10.64], R21 ;  /* 0x000000150a00798e */ /* 0x0001e4000c12e104 */
.L_x_18:
[----:B------:R-:W-:Y:S05]  /*0820*/  BSYNC.RECONVERGENT B2 ;  /* 0x0000000000027941 */ /* 0x000fea0003800200 */
.L_x_17:
[----:B------:R-:W-:Y:S01]  /*0830*/  ISETP.NE.AND P5, PT, R17, RZ, PT ;  /* 0x000000ff1100720c */ /* 0x000fe20003fa5270 */
[----:B------:R-:W-:Y:S01]  /*0840*/  BSSY.RECONVERGENT B2, `(.L_x_19) ;  /* 0x0000008000027945 */ /* 0x000fe20003800200 */
[----:B------:R-:W-:-:S11]  /*0850*/  ISETP.GE.AND P4, PT, R16, R9, PT ;  /* 0x000000091000720c */ /* 0x000fd60003f86270 */
[----:B------:R-:W-:Y:S05]  /*0860*/  @P5 BRA `(.L_x_20) ;  /* 0x0000000000145947 */ /* 0x000fea0003800000 */
[----:B01234-:R-:W2:Y:S01]  /*0870*/  LDG.E R11, desc[UR4][R6.64+0x20] ;  /* 0x00002004060b7981 */ /* 0x01fea2000c1e1900 */
[----:B------:R-:W-:Y:S02]  /*0880*/  HFMA2 R17, -RZ, RZ, 0, 5.9604644775390625e-08 ;  /* 0x00000001ff117431 */ /* 0x000fe400000001ff */
[----:B--2---:R-:W-:-:S04]  /*0890*/  IMAD.IADD R11, R0, 0x1, R11 ;  /* 0x00000001000b7824 */ /* 0x004fc800078e020b */
[----:B------:R-:W-:-:S05]  /*08a0*/  IMAD.WIDE R10, R11, 0x4, R4 ;  /* 0x000000040b0a7825 */ /* 0x000fca00078e0204 */
[----:B------:R0:W-:Y:S02]  /*08b0*/  REDG.E.ADD.STRONG.GPU desc[UR4][R10.64], R17 ;  /* 0x000000110a00798e */ /* 0x0001e4000c12e104 */
.L_x_20:
[----:B------:R-:W-:Y:S05]  /*08c0*/  BSYNC.RECONVERGENT B2 ;  /* 0x0000000000027941 */ /* 0x000fea0003800200 */
.L_x_19:
[----:B------:R-:W-:Y:S01]  /*08d0*/  BSSY.RECONVERGENT B2, `(.L_x_21) ;  /* 0x0000008000027945 */ /* 0x000fe20003800200 */
[----:B------:R-:W-:-:S03]  /*08e0*/  ISETP.NE.AND P5, PT, R13, RZ, PT ;  /* 0x000000ff0d00720c */ /* 0x000fc60003fa5270 */
[----:B------:R-:W-:Y:S10]  /*08f0*/  @P6 BRA `(.L_x_22) ;  /* 0x0000000000146947 */ /* 0x000ff40003800000 */
[----:B01234-:R-:W2:Y:S01]  /*0900*/  LDG.E R11, desc[UR4][R6.64+0x24] ;  /* 0x00002404060b7981 */ /* 0x01fea2000c1e1900 */
[----:B------:R-:W-:Y:S02]  /*0910*/  IMAD.MOV.U32 R17, RZ, RZ, 0x1 ;  /* 0x00000001ff117424 */ /* 0x000fe400078e00ff */
[----:B--2---:R-:W-:-:S04]  /*0920*/  IMAD.IADD R11, R0, 0x1, R11 ;  /* 0x00000001000b7824 */ /* 0x004fc800078e020b */
[----:B------:R-:W-:-:S05]  /*0930*/  IMAD.WIDE R10, R11, 0x4, R4 ;  /* 0x000000040b0a7825 */ /* 0x000fca00078e0204 */
[----:B------:R0:W-:Y:S02]  /*0940*/  REDG.E.ADD.STRONG.GPU desc[UR4][R10.64], R17 ;  /* 0x000000110a00798e */ /* 0x0001e4000c12e104 */
.L_x_22:
[----:B------:R-:W-:Y:S05]  /*0950*/  BSYNC.RECONVERGENT B2 ;  /* 0x0000000000027941 */ /* 0x000fea0003800200 */
.L_x_21:
[----:B------:R-:W-:Y:S01]  /*0960*/  ISETP.NE.AND P6, PT, R19, RZ, PT ;  /* 0x000000ff1300720c */ /* 0x000fe20003fc5270 */
[----:B------:R-:W-:-:S12]  /*0970*/  BSSY.RECONVERGENT B2, `(.L_x_23) ;  /* 0x0000007000027945 */ /* 0x000fd80003800200 */
[----:B------:R-:W-:Y:S05]  /*0980*/  @P6 BRA `(.L_x_24) ;  /* 0x0000000000146947 */ /* 0x000fea0003800000 */
[----:B01234-:R-:W2:Y:S01]  /*0990*/  LDG.E R11, desc[UR4][R6.64+0x28] ;  /* 0x00002804060b7981 */ /* 0x01fea2000c1e1900 */
[----:B------:R-:W-:Y:S01]  /*09a0*/  IMAD.MOV.U32 R17, RZ, RZ, 0x1 ;  /* 0x00000001ff117424 */ /* 0x000fe200078e00ff */
[----:B--2---:R-:W-:-:S05]  /*09b0*/  IADD3 R11, PT, PT, R0, R11, RZ ;  /* 0x0000000b000b7210 */ /* 0x004fca0007ffe0ff */
[----:B------:R-:W-:-:S05]  /*09c0*/  IMAD.WIDE R10, R11, 0x4, R4 ;  /* 0x000000040b0a7825 */ /* 0x000fca00078e0204 */
[----:B------:R0:W-:Y:S02]  /*09d0*/  REDG.E.ADD.STRONG.GPU desc[UR4][R10.64], R17 ;  /* 0x000000110a00798e */ /* 0x0001e4000c12e104 */
.L_x_24:
[----:B------:R-:W-:Y:S05]  /*09e0*/  BSYNC.RECONVERGENT B2 ;  /* 0x0000000000027941 */ /* 0x000fea0003800200 */
.L_x_23:
[----:B------:R-:W-:Y:S04]  /*09f0*/  BSSY.RECONVERGENT B2, `(.L_x_25) ;  /* 0x0000007000027945 */ /* 0x000fe80003800200 */
[----:B------:R-:W-:Y:S05]  /*0a00*/  @P0 BRA `(.L_x_26) ;  /* 0x0000000000140947 */ /* 0x000fea0003800000 */
[----:B01234-:R-:W2:Y:S01]  /*0a10*/  LDG.E R11, desc[UR4][R6.64+0x2c] ;  /* 0x00002c04060b7981 */ /* 0x01fea2000c1e1900 */
[----:B------:R-:W-:Y:S01]  /*0a20*/  IMAD.MOV.U32 R17, RZ, RZ, 0x1 ;  /* 0x00000001ff117424 */ /* 0x000fe200078e00ff */
[----:B--2---:R-:W-:-:S05]  /*0a30*/  IADD3 R11, PT, PT, R0, R11, RZ ;  /* 0x0000000b000b7210 */ /* 0x004fca0007ffe0ff */
[----:B------:R-:W-:-:S05]  /*0a40*/  IMAD.WIDE R10, R11, 0x4, R4 ;  /* 0x000000040b0a7825 */ /* 0x000fca00078e0204 */
[----:B------:R0:W-:Y:S02]  /*0a50*/  REDG.E.ADD.STRONG.GPU desc[UR4][R10.64], R17 ;  /* 0x000000110a00798e */ /* 0x0001e4000c12e104 */
.L_x_26:
[----:B------:R-:W-:Y:S05]  /*0a60*/  BSYNC.RECONVERGENT B2 ;  /* 0x0000000000027941 */ /* 0x000fea0003800200 */
.L_x_25:
[----:B------:R-:W-:Y:S04]  /*0a70*/  BSSY.RECONVERGENT B2, `(.L_x_27) ;  /* 0x0000007000027945 */ /* 0x000fe80003800200 */
[----:B------:R-:W-:Y:S05]  /*0a80*/  @P1 BRA `(.L_x_28) ;  /* 0x0000000000141947 */ /* 0x000fea0003800000 */
[----:B01234-:R-:W2:Y:S01]  /*0a90*/  LDG.E R11, desc[UR4][R6.64+0x30] ;  /* 0x00003004060b7981 */ /* 0x01fea2000c1e1900 */
[----:B------:R-:W-:Y:S01]  /*0aa0*/  IMAD.MOV.U32 R17, RZ, RZ, 0x1 ;  /* 0x00000001ff117424 */ /* 0x000fe200078e00ff */
[----:B--2---:R-:W-:-:S05]  /*0ab0*/  IADD3 R11, PT, PT, R0, R11, RZ ;  /* 0x0000000b000b7210 */ /* 0x004fca0007ffe0ff */
[----:B------:R-:W-:-:S05]  /*0ac0*/  IMAD.WIDE R10, R11, 0x4, R4 ;  /* 0x000000040b0a7825 */ /* 0x000fca00078e0204 */
[----:B------:R0:W-:Y:S02]  /*0ad0*/  REDG.E.ADD.STRONG.GPU desc[UR4][R10.64], R17 ;  /* 0x000000110a00798e */ /* 0x0001e4000c12e104 */
.L_x_28:
[----:B------:R-:W-:Y:S05]  /*0ae0*/  BSYNC.RECONVERGENT B2 ;  /* 0x0000000000027941 */ /* 0x000fea0003800200 */
.L_x_27:
[----:B------:R-:W-:Y:S04]  /*0af0*/  BSSY.RECONVERGENT B2, `(.L_x_29) ;  /* 0x0000007000027945 */ /* 0x000fe80003800200 */
[----:B------:R-:W-:Y:S05]  /*0b00*/  @P2 BRA `(.L_x_30) ;  /* 0x0000000000142947 */ /* 0x000fea0003800000 */
[----:B01234-:R-:W2:Y:S01]  /*0b10*/  LDG.E R11, desc[UR4][R6.64+0x34] ;  /* 0x00003404060b7981 */ /* 0x01fea2000c1e1900 */
[----:B------:R-:W-:Y:S01]  /*0b20*/  IMAD.MOV.U32 R17, RZ, RZ, 0x1 ;  /* 0x00000001ff117424 */ /* 0x000fe200078e00ff */
[----:B--2---:R-:W-:-:S05]  /*0b30*/  IADD3 R11, PT, PT, R0, R11, RZ ;  /* 0x0000000b000b7210 */ /* 0x004fca0007ffe0ff */
[----:B------:R-:W-:-:S05]  /*0b40*/  IMAD.WIDE R10, R11, 0x4, R4 ;  /* 0x000000040b0a7825 */ /* 0x000fca00078e0204 */
[----:B------:R0:W-:Y:S02]  /*0b50*/  REDG.E.ADD.STRONG.GPU desc[UR4][R10.64], R17 ;  /* 0x000000110a00798e */ /* 0x0001e4000c12e104 */
.L_x_30:
[----:B------:R-:W-:Y:S05]  /*0b60*/  BSYNC.RECONVERGENT B2 ;  /* 0x0000000000027941 */ /* 0x000fea0003800200 */
.L_x_29:
[----:B------:R-:W-:Y:S04]  /*0b70*/  BSSY.RECONVERGENT B2, `(.L_x_31) ;  /* 0x0000007000027945 */ /* 0x000fe80003800200 */
[----:B------:R-:W-:Y:S05]  /*0b80*/  @P3 BRA `(.L_x_32) ;  /* 0x0000000000143947 */ /* 0x000fea0003800000 */
[----:B01234-:R-:W2:Y:S01]  /*0b90*/  LDG.E R11, desc[UR4][R6.64+0x38] ;  /* 0x00003804060b7981 */ /* 0x01fea2000c1e1900 */
[----:B------:R-:W-:Y:S01]  /*0ba0*/  IMAD.MOV.U32 R17, RZ, RZ, 0x1 ;  /* 0x00000001ff117424 */ /* 0x000fe200078e00ff */
[----:B--2---:R-:W-:-:S05]  /*0bb0*/  IADD3 R11, PT, PT, R0, R11, RZ ;  /* 0x0000000b000b7210 */ /* 0x004fca0007ffe0ff */
[----:B------:R-:W-:-:S05]  /*0bc0*/  IMAD.WIDE R10, R11, 0x4, R4 ;  /* 0x000000040b0a7825 */ /* 0x000fca00078e0204 */
[----:B------:R0:W-:Y:S02]  /*0bd0*/  REDG.E.ADD.STRONG.GPU desc[UR4][R10.64], R17 ;  /* 0x000000110a00798e */ /* 0x0001e4000c12e104 */
.L_x_32:
[----:B------:R-:W-:Y:S05]  /*0be0*/  BSYNC.RECONVERGENT B2 ;  /* 0x0000000000027941 */ /* 0x000fea0003800200 */
.L_x_31:
[----:B------:R-:W-:Y:S04]  /*0bf0*/  BSSY.RECONVERGENT B2, `(.L_x_33) ;  /* 0x0000007000027945 */ /* 0x000fe80003800200 */
[----:B------:R-:W-:Y:S05]  /*0c00*/  @P4 BRA `(.L_x_34) ;  /* 0x0000000000144947 */ /* 0x000fea0003800000 */
[----:B------:R-:W1:Y:S01]  /*0c10*/  LDG.E R7, desc[UR4][R6.64+0x3c] ;  /* 0x00003c0406077981 */ /* 0x000e62000c1e1900 */
[----:B0-----:R-:W-:Y:S01]  /*0c20*/  IMAD.MOV.U32 R17, RZ, RZ, 0x1 ;  /* 0x00000001ff117424 */ /* 0x001fe200078e00ff */
[----:B-1234-:R-:W-:-:S05]  /*0c30*/  IADD3 R11, PT, PT, R0, R7, RZ ;  /* 0x00000007000b7210 */ /* 0x01efca0007ffe0ff */
[----:B------:R-:W-:-:S05]  /*0c40*/  IMAD.WIDE R10, R11, 0x4, R4 ;  /* 0x000000040b0a7825 */ /* 0x000fca00078e0204 */
[----:B------:R0:W-:Y:S02]  /*0c50*/  REDG.E.ADD.STRONG.GPU desc[UR4][R10.64], R17 ;  /* 0x000000110a00798e */ /* 0x0001e4000c12e104 */
.L_x_34:
[----:B------:R-:W-:Y:S05]  /*0c60*/  BSYNC.RECONVERGENT B2 ;  /* 0x0000000000027941 */ /* 0x000fea0003800200 */
.L_x_33:
[----:B------:R-:W-:Y:S01]  /*0c70*/  IADD3 R12, PT, PT, R12, 0x10, RZ ;  /* 0x000000100c0c7810 */ /* 0x000fe20007ffe0ff */
[----:B------:R-:W-:Y:S06]  /*0c80*/  @P5 BRA `(.L_x_35) ;  /* 0xfffffff400585947 */ /* 0x000fec000383ffff */
[----:B------:R-:W-:Y:S05]  /*0c90*/  BSYNC.RECONVERGENT B0 ;  /* 0x0000000000007941 */ /* 0x000fea0003800200 */
.L_x_2:
[----:B------:R-:W-:-:S07]  /*0ca0*/  VIADD R12, R12, 0xfffffff9 ;  /* 0xfffffff90c0c7836 */ /* 0x000fce0000000000 */
.L_x_1:
[----:B------:R-:W-:Y:S05]  /*0cb0*/  BSYNC.RECONVERGENT B1 ;  /* 0x0000000000017941 */ /* 0x000fea0003800200 */
.L_x_0:
[----:B------:R-:W-:-:S13]  /*0cc0*/  ISETP.NE.AND P0, PT, R15, RZ, PT ;  /* 0x000000ff0f00720c */ /* 0x000fda0003f05270 */
[----:B------:R-:W-:Y:S05]  /*0cd0*/  @!P0 EXIT ;  /* 0x000000000000894d */ /* 0x000fea0003800000 */
[----:B------:R-:W-:Y:S01]  /*0ce0*/  ISETP.GE.U32.AND P0, PT, R15, 0x8, PT ;  /* 0x000000080f00780c */ /* 0x000fe20003f06070 */
[----:B------:R-:W-:Y:S01]  /*0cf0*/  BSSY.RECONVERGENT B0, `(.L_x_36) ;  /* 0x000005f000007945 */ /* 0x000fe20003800200 */
[----:B------:R-:W-:-:S11]  /*0d00*/  LOP3.LUT R6, R8, 0x7, RZ, 0xc0, !PT ;  /* 0x0000000708067812 */ /* 0x000fd600078ec0ff */
[----:B------:R-:W-:Y:S05]  /*0d10*/  @!P0 BRA `(.L_x_37) ;  /* 0x0000000400708947 */ /* 0x000fea0003800000 */
[----:B------:R-:W1:Y:S01]  /*0d20*/  LDC.64 R2, c[0x0][0x380] ;  /* 0x0000e000ff027b82 */ /* 0x000e620000000a00 */
[C---:B0-----:R-:W-:Y:S01]  /*0d30*/  VIADD R4, R12.reuse, 0x2 ;  /* 0x000000020c047836 */ /* 0x041fe20000000000 */
[C---:B-1234-:R-:W-:Y:S01]  /*0d40*/  IADD3 R10, PT, PT, R12.reuse, 0x1, RZ ;  /* 0x000000010c0a7810 */ /* 0x05efe20007ffe0ff */
[----:B------:R-:W-:Y:S01]  /*0d50*/  BSSY.RECONVERGENT B1, `(.L_x_38) ;  /* 0x0000017000017945 */ /* 0x000fe20003800200 */
[-C--:B-----5:R-:W-:Y:S02]  /*0d60*/  ISETP.GE.AND P6, PT, R12, R9.reuse, PT ;  /* 0x000000090c00720c */ /* 0x0a0fe40003fc6270 */
[-C--:B------:R-:W-:Y:S02]  /*0d70*/  ISETP.GE.AND P1, PT, R10, R9.reuse, PT ;  /* 0x000000090a00720c */ /* 0x080fe40003f26270 */
[----:B------:R-:W-:Y:S01]  /*0d80*/  ISETP.GE.AND P0, PT, R4, R9, PT ;  /* 0x000000090400720c */ /* 0x000fe20003f06270 */
[C---:B------:R-:W-:Y:S01]  /*0d90*/  VIADD R4, R12.reuse, 0x4 ;  /* 0x000000040c047836 */ /* 0x040fe20000000000 */
[----:B------:R-:W-:-:S02]  /*0da0*/  IADD3 R10, PT, PT, R12, 0x3, RZ ;  /* 0x000000030c0a7810 */ /* 0x000fc40007ffe0ff */
[----:B------:R-:W-:Y:S02]  /*0db0*/  P2R R13, PR, RZ, 0x2 ;  /* 0x00000002ff0d7803 */ /* 0x000fe40000000000 */
[-C--:B------:R-:W-:Y:S01]  /*0dc0*/  ISETP.GE.AND P1, PT, R10, R9.reuse, PT ;  /* 0x000000090a00720c */ /* 0x080fe20003f26270 */
[----:B------:R-:W-:Y:S01]  /*0dd0*/  VIADD R10, R12, 0x6 ;  /* 0x000000060c0a7836 */ /* 0x000fe20000000000 */
[-C--:B------:R-:W-:Y:S02]  /*0de0*/  ISETP.GE.AND P2, PT, R4, R9.reuse, PT ;  /* 0x000000090400720c */ /* 0x080fe40003f46270 */
[C---:B------:R-:W-:Y:S02]  /*0df0*/  IADD3 R14, PT, PT, R12.reuse, 0x5, RZ ;  /* 0x000000050c0e7810 */ /* 0x040fe40007ffe0ff */
[----:B------:R-:W-:Y:S02]  /*0e00*/  IADD3 R4, PT, PT, R12, 0x7, RZ ;  /* 0x000000070c047810 */ /* 0x000fe40007ffe0ff */
[----:B------:R-:W-:-:S02]  /*0e10*/  ISETP.GE.AND P3, PT, R14, R9, PT ;  /* 0x000000090e00720c */ /* 0x000fc40003f66270 */
[-C--:B------:R-:W-:Y:S01]  /*0e20*/  ISETP.GE.AND P4, PT, R10, R9.reuse, PT ;  /* 0x000000090a00720c */ /* 0x080fe20003f86270 */
[----:B------:R-:W-:Y:S01]  /*0e30*/  IMAD.WIDE R2, R12, 0x4, R2 ;  /* 0x000000040c027825 */ /* 0x000fe200078e0202 */
[----:B------:R-:W-:Y:S01]  /*0e40*/  ISETP.GE.AND P5, PT, R4, R9, PT ;  /* 0x000000090400720c */ /* 0x000fe20003fa6270 */
[----:B------:R-:W-:-:S12]  /*0e50*/  @P6 BRA `(.L_x_39) ;  /* 0x0000000000186947 */ /* 0x000fd80003800000 */
[----:B------:R-:W2:Y:S01]  /*0e60*/  LDG.E R7, desc[UR4][R2.64] ;  /* 0x0000000402077981 */ /* 0x000ea2000c1e1900 */
[----:B------:R-:W0:Y:S01]  /*0e70*/  LDC.64 R4, c[0x0][0x398] ;  /* 0x0000e600ff047b82 */ /* 0x000e220000000a00 */
[----:B------:R-:W-:Y:S01]  /*0e80*/  MOV R11, 0x1 ;  /* 0x00000001000b7802 */ /* 0x000fe20000000f00 */
[----:B--2---:R-:W-:-:S04]  /*0e90*/  IMAD.IADD R7, R0, 0x1, R7 ;  /* 0x0000000100077824 */ /* 0x004fc800078e0207 */
[----:B0-----:R-:W-:-:S05]  /*0ea0*/  IMAD.WIDE R4, R7, 0x4, R4 ;  /* 0x0000000407047825 */ /* 0x001fca00078e0204 */
[----:B------:R0:W-:Y:S02]  /*0eb0*/  REDG.E.ADD.STRONG.GPU desc[UR4][R4.64], R11 ;  /* 0x0000000b0400798e */ /* 0x0001e4000c12e104 */
.L_x_39:
[----:B------:R-:W-:Y:S05]  /*0ec0*/  BSYNC.RECONVERGENT B1 ;  /* 0x0000000000017941 */ /* 0x000fea0003800200 */
.L_x_38:
[----:B------:R-:W-:Y:S01]  /*0ed0*/  ISETP.NE.AND P6, PT, R13, RZ, PT ;  /* 0x000000ff0d00720c */ /* 0x000fe20003fc5270 */
[----:B------:R-:W-:-:S12]  /*0ee0*/  BSSY.RECONVERGENT B1, `(.L_x_40) ;  /* 0x0000008000017945 */ /* 0x000fd80003800200 */
[----:B------:R-:W-:Y:S05]  /*0ef0*/  @P6 BRA `(.L_x_41) ;  /* 0x0000000000186947 */ /* 0x000fea0003800000 */
[----:B------:R-:W2:Y:S01]  /*0f00*/  LDG.E R7, desc[UR4][R2.64+0x4] ;  /* 0x0000040402077981 */ /* 0x000ea2000c1e1900 */
[----:B0-----:R-:W0:Y:S01]  /*0f10*/  LDC.64 R4, c[0x0][0x398] ;  /* 0x0000e600ff047b82 */ /* 0x001e220000000a00 */
[----:B------:R-:W-:Y:S02]  /*0f20*/  HFMA2 R11, -RZ, RZ, 0, 5.9604644775390625e-08 ;  /* 0x00000001ff0b7431 */ /* 0x000fe400000001ff */
[----:B--2---:R-:W-:-:S04]  /*0f30*/  IMAD.IADD R7, R0, 0x1, R7 ;  /* 0x0000000100077824 */ /* 0x004fc800078e0207 */
[----:B0-----:R-:W-:-:S05]  /*0f40*/  IMAD.WIDE R4, R7, 0x4, R4 ;  /* 0x0000000407047825 */ /* 0x001fca00078e0204 */
[----:B------:R1:W-:Y:S02]  /*0f50*/  REDG.E.ADD.STRONG.GPU desc[UR4][R4.64], R11 ;  /* 0x0000000b0400798e */ /* 0x0003e4000c12e104 */
.L_x_41:
[----:B------:R-:W-:Y:S05]  /*0f60*/  BSYNC.RECONVERGENT B1 ;  /* 0x0000000000017941 */ /* 0x000fea0003800200 */
.L_x_40:
[----:B------:R-:W-:Y:S04]  /*0f70*/  BSSY.RECONVERGENT B1, `(.L_x_42) ;  /* 0x0000008000017945 */ /* 0x000fe80003800200 */
[----:B------:R-:W-:Y:S05]  /*0f80*/  @P0 BRA `(.L_x_43) ;  /* 0x0000000000180947 */ /* 0x000fea0003800000 */
[----:B------:R-:W2:Y:S01]  /*0f90*/  LDG.E R7, desc[UR4][R2.64+0x8] ;  /* 0x0000080402077981 */ /* 0x000ea2000c1e1900 */
[----:B01----:R-:W0:Y:S01]  /*0fa0*/  LDC.64 R4, c[0x0][0x398] ;  /* 0x0000e600ff047b82 */ /* 0x003e220000000a00 */
[----:B------:R-:W-:Y:S01]  /*0fb0*/  MOV R11, 0x1 ;  /* 0x00000001000b7802 */ /* 0x000fe20000000f00 */
[----:B--2---:R-:W-:-:S04]  /*0fc0*/  IMAD.IADD R7, R0, 0x1, R7 ;  /* 0x0000000100077824 */ /* 0x004fc800078e0207 */
[----:B0-----:R-:W-:-:S05]  /*0fd0*/  IMAD.WIDE R4, R7, 0x4, R4 ;  /* 0x0000000407047825 */ /* 0x001fca00078e0204 */
[----:B------:R2:W-:Y:S02]  /*0fe0*/  REDG.E.ADD.STRONG.GPU desc[UR4][R4.64], R11 ;  /* 0x0000000b0400798e */ /* 0x0005e4000c12e104 */
.L_x_43:
[----:B------:R-:W-:Y:S05]  /*0ff0*/  BSYNC.RECONVERGENT B1 ;  /* 0x0000000000017941 */ /* 0x000fea0003800200 */
.L_x_42:
[----:B------:R-:W-:Y:S04]  /*1000*/  BSSY.RECONVERGENT B1, `(.L_x_44) ;  /* 0x0000008000017945 */ /* 0x000fe80003800200 */
[----:B------:R-:W-:Y:S05]  /*1010*/  @P1 BRA `(.L_x_45) ;  /* 0x0000000000181947 */ /* 0x000fea0003800000 */
[----:B------:R-:W3:Y:S01]  /*1020*/  LDG.E R7, desc[UR4][R2.64+0xc] ;  /* 0x00000c0402077981 */ /* 0x000ee2000c1e1900 */
[----:B012---:R-:W0:Y:S01]  /*1030*/  LDC.64 R4, c[0x0][0x398] ;  /* 0x0000e600ff047b82 */ /* 0x007e220000000a00 */
[----:B------:R-:W-:Y:S02]  /*1040*/  HFMA2 R11, -RZ, RZ, 0, 5.9604644775390625e-08 ;  /* 0x00000001ff0b7431 */ /* 0x000fe400000001ff */
[----:B---3--:R-:W-:-:S04]  /*1050*/  IMAD.IADD R7, R0, 0x1, R7 ;  /* 0x0000000100077824 */ /* 0x008fc800078e0207 */
[----:B0-----:R-:W-:-:S05]  /*1060*/  IMAD.WIDE R4, R7, 0x4, R4 ;  /* 0x0000000407047825 */ /* 0x001fca00078e0204 */
[----:B------:R3:W-:Y:S02]  /*1070*/  REDG.E.ADD.STRONG.GPU desc[UR4][R4.64], R11 ;  /* 0x0000000b0400798e */ /* 0x0007e4000c12e104 */
.L_x_45:
[----:B------:R-:W-:Y:S05]  /*1080*/  BSYNC.RECONVERGENT B1 ;  /* 0x0000000000017941 */ /* 0x000fea0003800200 */
.L_x_44:
[----:B------:R-:W-:Y:S04]  /*1090*/  BSSY.RECONVERGENT B1, `(.L_x_46) ;  /* 0x0000008000017945 */ /* 0x000fe80003800200 */
[----:B------:R-:W-:Y:S05]  /*10a0*/  @P2 BRA `(.L_x_47) ;  /* 0x0000000000182947 */ /* 0x000fea0003800000 */
[----:B------:R-:W4:Y:S01]  /*10b0*/  LDG.E R7, desc[UR4][R2.64+0x10] ;  /* 0x0000100402077981 */ /* 0x000f22000c1e1900 */
[----:B0123--:R-:W0:Y:S01]  /*10c0*/  LDC.64 R4, c[0x0][0x398] ;  /* 0x0000e600ff047b82 */ /* 0x00fe220000000a00 */
[----:B------:R-:W-:Y:S01]  /*10d0*/  MOV R11, 0x1 ;  /* 0x00000001000b7802 */ /* 0x000fe20000000f00 */
[----:B----4-:R-:W-:-:S04]  /*10e0*/  IMAD.IADD R7, R0, 0x1, R7 ;  /* 0x0000000100077824 */ /* 0x010fc800078e0207 */
[----:B0-----:R-:W-:-:S05]  /*10f0*/  IMAD.WIDE R4, R7, 0x4, R4 ;  /* 0x0000000407047825 */ /* 0x001fca00078e0204 */
[----:B------:R4:W-:Y:S02]  /*1100*/  REDG.E.ADD.STRONG.GPU desc[UR4][R4.64], R11 ;  /* 0x0000000b0400798e */ /* 0x0009e4000c12e104 */
.L_x_47:
[----:B------:R-:W-:Y:S05]  /*1110*/  BSYNC.RECONVERGENT B1 ;  /* 0x0000000000017941 */ /* 0x000fea0003800200 */
.L_x_46:
[----:B------:R-:W-:Y:S04]  /*1120*/  BSSY.RECONVERGENT B1, `(.L_x_48) ;  /* 0x0000008000017945 */ /* 0x000fe80003800200 */
[----:B------:R-:W-:Y:S05]  /*1130*/  @P3 BRA `(.L_x_49) ;  /* 0x0000000000183947 */ /* 0x000fea0003800000 */
[----:B------:R-:W5:Y:S01]  /*1140*/  LDG.E R7, desc[UR4][R2.64+0x14] ;  /* 0x0000140402077981 */ /* 0x000f62000c1e1900 */
[----:B01234-:R-:W0:Y:S01]  /*1150*/  LDC.64 R4, c[0x0][0x398] ;  /* 0x0000e600ff047b82 */ /* 0x01fe220000000a00 */
[----:B------:R-:W-:Y:S02]  /*1160*/  HFMA2 R11, -RZ, RZ, 0, 5.9604644775390625e-08 ;  /* 0x00000001ff0b7431 */ /* 0x000fe400000001ff */
[----:B-----5:R-:W-:-:S04]  /*1170*/  IMAD.IADD R7, R0, 0x1, R7 ;  /* 0x0000000100077824 */ /* 0x020fc800078e0207 */
[----:B0-----:R-:W-:-:S05]  /*1180*/  IMAD.WIDE R4, R7, 0x4, R4 ;  /* 0x0000000407047825 */ /* 0x001fca00078e0204 */
[----:B------:R0:W-:Y:S02]  /*1190*/  REDG.E.ADD.STRONG.GPU desc[UR4][R4.64], R11 ;  /* 0x0000000b0400798e */ /* 0x0001e4000c12e104 */
.L_x_49:
[----:B------:R-:W-:Y:S05]  /*11a0*/  BSYNC.RECONVERGENT B1 ;  /* 0x0000000000017941 */ /* 0x000fea0003800200 */
.L_x_48:
[----:B------:R-:W-:Y:S04]  /*11b0*/  BSSY.RECONVERGENT B1, `(.L_x_50) ;  /* 0x0000008000017945 */ /* 0x000fe80003800200 */
[----:B------:R-:W-:Y:S05]  /*11c0*/  @P4 BRA `(.L_x_51) ;  /* 0x0000000000184947 */ /* 0x000fea0003800000 */
[----:B------:R-:W5:Y:S01]  /*11d0*/  LDG.E R7, desc[UR4][R2.64+0x18] ;  /* 0x0000180402077981 */ /* 0x000f62000c1e1900 */
[----:B01234-:R-:W0:Y:S01]  /*11e0*/  LDC.64 R4, c[0x0][0x398] ;  /* 0x0000e600ff047b82 */ /* 0x01fe220000000a00 */
[----:B------:R-:W-:Y:S01]  /*11f0*/  MOV R11, 0x1 ;  /* 0x00000001000b7802 */ /* 0x000fe20000000f00 */
[----:B-----5:R-:W-:-:S04]  /*1200*/  IMAD.IADD R7, R0, 0x1, R7 ;  /* 0x0000000100077824 */ /* 0x020fc800078e0207 */
[----:B0-----:R-:W-:-:S05]  /*1210*/  IMAD.WIDE R4, R7, 0x4, R4 ;  /* 0x0000000407047825 */ /* 0x001fca00078e0204 */
[----:B------:R0:W-:Y:S02]  /*1220*/  REDG.E.ADD.STRONG.GPU desc[UR4][R4.64], R11 ;  /* 0x0000000b0400798e */ /* 0x0001e4000c12e104 */
.L_x_51:
[----:B------:R-:W-:Y:S05]  /*1230*/  BSYNC.RECONVERGENT B1 ;  /* 0x0000000000017941 */ /* 0x000fea0003800200 */
.L_x_50:
        /* <DEDUP_REMOVED lines=8> */
.L_x_53:
[----:B------:R-:W-:Y:S05]  /*12c0*/  BSYNC.RECONVERGENT B1 ;  /* 0x0000000000017941 */ /* 0x000fea0003800200 */
.L_x_52:
[----:B------:R-:W-:-:S07]  /*12d0*/  VIADD R12, R12, 0x8 ;  /* 0x000000080c0c7836 */ /* 0x000fce0000000000 */
.L_x_37:
[----:B------:R-:W-:Y:S05]  /*12e0*/  BSYNC.RECONVERGENT B0 ;  /* 0x0000000000007941 */ /* 0x000fea0003800200 */
.L_x_36:
[----:B------:R-:W-:-:S13]  /*12f0*/  ISETP.NE.AND P0, PT, R6, RZ, PT ;  /* 0x000000ff0600720c */ /* 0x000fda0003f05270 */
[----:B------:R-:W-:Y:S05]  /*1300*/  @!P0 EXIT ;  /* 0x000000000000894d */ /* 0x000fea0003800000 */
[----:B------:R-:W-:Y:S01]  /*1310*/  ISETP.GE.U32.AND P0, PT, R6, 0x4, PT ;  /* 0x000000040600780c */ /* 0x000fe20003f06070 */
[----:B------:R-:W-:Y:S01]  /*1320*/  BSSY.RECONVERGENT B0, `(.L_x_54) ;  /* 0x0000031000007945 */ /* 0x000fe20003800200 */
[----:B------:R-:W-:-:S11]  /*1330*/  LOP3.LUT R8, R8, 0x3, RZ, 0xc0, !PT ;  /* 0x0000000308087812 */ /* 0x000fd600078ec0ff */
[----:B------:R-:W-:Y:S05]  /*1340*/  @!P0 BRA `(.L_x_55) ;  /* 0x0000000000b88947 */ /* 0x000fea0003800000 */
[----:B------:R-:W0:Y:S01]  /*1350*/  LDC.64 R2, c[0x0][0x380] ;  /* 0x0000e000ff027b82 */ /* 0x000e220000000a00 */
[CC--:B-----5:R-:W-:Y:S01]  /*1360*/  ISETP.GE.AND P0, PT, R12.reuse, R9.reuse, PT ;  /* 0x000000090c00720c */ /* 0x0e0fe20003f06270 */
[C---:B------:R-:W-:Y:S01]  /*1370*/  VIADD R6, R12.reuse, 0x2 ;  /* 0x000000020c067836 */ /* 0x040fe20000000000 */
[C---:B01234-:R-:W-:Y:S01]  /*1380*/  IADD3 R4, PT, PT, R12.reuse, 0x1, RZ ;  /* 0x000000010c047810 */ /* 0x05ffe20007ffe0ff */
[----:B------:R-:W-:Y:S01]  /*1390*/  BSSY.RECONVERGENT B1, `(.L_x_56) ;  /* 0x000000d000017945 */ /* 0x000fe20003800200 */
[----:B------:R-:W-:Y:S02]  /*13a0*/  IADD3 R10, PT, PT, R12, 0x3, RZ ;  /* 0x000000030c0a7810 */ /* 0x000fe40007ffe0ff */
[-C--:B------:R-:W-:Y:S02]  /*13b0*/  ISETP.GE.AND P1, PT, R4, R9.reuse, PT ;  /* 0x000000090400720c */ /* 0x080fe40003f26270 */
[-C--:B------:R-:W-:Y:S02]  /*13c0*/  ISETP.GE.AND P2, PT, R6, R9.reuse, PT ;  /* 0x000000090600720c */ /* 0x080fe40003f46270 */
[----:B------:R-:W-:Y:S01]  /*13d0*/  ISETP.GE.AND P3, PT, R10, R9, PT ;  /* 0x000000090a00720c */ /* 0x000fe20003f66270 */
[----:B------:R-:W-:-:S02]  /*13e0*/  IMAD.WIDE R2, R12, 0x4, R2 ;  /* 0x000000040c027825 */ /* 0x000fc400078e0202 */
[----:B------:R-:W-:Y:S10]  /*13f0*/  @P0 BRA `(.L_x_57) ;  /* 0x0000000000180947 */ /* 0x000ff40003800000 */
[----:B------:R-:W2:Y:S01]  /*1400*/  LDG.E R7, desc[UR4][R2.64] ;  /* 0x0000000402077981 */ /* 0x000ea2000c1e1900 */
[----:B------:R-:W0:Y:S01]  /*1410*/  LDC.64 R4, c[0x0][0x398] ;  /* 0x0000e600ff047b82 */ /* 0x000e220000000a00 */
[----:B------:R-:W-:Y:S01]  /*1420*/  MOV R11, 0x1 ;  /* 0x00000001000b7802 */ /* 0x000fe20000000f00 */
[----:B--2---:R-:W-:-:S04]  /*1430*/  IMAD.IADD R7, R0, 0x1, R7 ;  /* 0x0000000100077824 */ /* 0x004fc800078e0207 */
[----:B0-----:R-:W-:-:S05]  /*1440*/  IMAD.WIDE R4, R7, 0x4, R4 ;  /* 0x0000000407047825 */ /* 0x001fca00078e0204 */
[----:B------:R0:W-:Y:S02]  /*1450*/  REDG.E.ADD.STRONG.GPU desc[UR4][R4.64], R11 ;  /* 0x0000000b0400798e */ /* 0x0001e4000c12e104 */
.L_x_57:
[----:B------:R-:W-:Y:S05]  /*1460*/  BSYNC.RECONVERGENT B1 ;  /* 0x0000000000017941 */ /* 0x000fea0003800200 */
.L_x_56:
[----:B------:R-:W-:Y:S04]  /*1470*/  BSSY.RECONVERGENT B1, `(.L_x_58) ;  /* 0x0000008000017945 */ /* 0x000fe80003800200 */
[----:B------:R-:W-:Y:S05]  /*1480*/  @P1 BRA `(.L_x_59) ;  /* 0x0000000000181947 */ /* 0x000fea0003800000 */
[----:B------:R-:W2:Y:S01]  /*1490*/  LDG.E R7, desc[UR4][R2.64+0x4] ;  /* 0x0000040402077981 */ /* 0x000ea2000c1e1900 */
[----:B0-----:R-:W0:Y:S01]  /*14a0*/  LDC.64 R4, c[0x0][0x398] ;  /* 0x0000e600ff047b82 */ /* 0x001e220000000a00 */
[----:B------:R-:W-:Y:S02]  /*14b0*/  HFMA2 R11, -RZ, RZ, 0, 5.9604644775390625e-08 ;  /* 0x00000001ff0b7431 */ /* 0x000fe400000001ff */
[----:B--2---:R-:W-:-:S04]  /*14c0*/  IMAD.IADD R7, R0, 0x1, R7 ;  /* 0x0000000100077824 */ /* 0x004fc800078e0207 */
[----:B0-----:R-:W-:-:S05]  /*14d0*/  IMAD.WIDE R4, R7, 0x4, R4 ;  /* 0x0000000407047825 */ /* 0x001fca00078e0204 */
[----:B------:R1:W-:Y:S02]  /*14e0*/  REDG.E.ADD.STRONG.GPU desc[UR4][R4.64], R11 ;  /* 0x0000000b0400798e */ /* 0x0003e4000c12e104 */
.L_x_59:
[----:B------:R-:W-:Y:S05]  /*14f0*/  BSYNC.RECONVERGENT B1 ;  /* 0x0000000000017941 */ /* 0x000fea0003800200 */
.L_x_58:
        /* <DEDUP_REMOVED lines=8> */
.L_x_61:
[----:B------:R-:W-:Y:S05]  /*1580*/  BSYNC.RECONVERGENT B1 ;  /* 0x0000000000017941 */ /* 0x000fea0003800200 */
.L_x_60:
        /* <DEDUP_REMOVED lines=8> */
.L_x_63:
[----:B------:R-:W-:Y:S05]  /*1610*/  BSYNC.RECONVERGENT B1 ;  /* 0x0000000000017941 */ /* 0x000fea0003800200 */
.L_x_62:
[----:B------:R-:W-:-:S07]  /*1620*/  VIADD R12, R12, 0x4 ;  /* 0x000000040c0c7836 */ /* 0x000fce0000000000 */
.L_x_55:
[----:B------:R-:W-:Y:S05]  /*1630*/  BSYNC.RECONVERGENT B0 ;  /* 0x0000000000007941 */ /* 0x000fea0003800200 */
.L_x_54:
[----:B------:R-:W-:-:S13]  /*1640*/  ISETP.NE.AND P0, PT, R8, RZ, PT ;  /* 0x000000ff0800720c */ /* 0x000fda0003f05270 */
[----:B------:R-:W-:Y:S05]  /*1650*/  @!P0 EXIT ;  /* 0x000000000000894d */ /* 0x000fea0003800000 */
[----:B01234-:R-:W0:Y:S01]  /*1660*/  LDC.64 R10, c[0x0][0x398] ;  /* 0x0000e600ff0a7b82 */ /* 0x01fe220000000a00 */
[----:B------:R-:W-:-:S07]  /*1670*/  IADD3 R8, PT, PT, -R8, RZ, RZ ;  /* 0x000000ff08087210 */ /* 0x000fce0007ffe1ff */
[----:B------:R-:W1:Y:S02]  /*1680*/  LDC.64 R6, c[0x0][0x380] ;  /* 0x0000e000ff067b82 */ /* 0x000e640000000a00 */
.L_x_66:
[----:B-----5:R-:W-:Y:S01]  /*1690*/  ISETP.GE.AND P0, PT, R12, R9, PT ;  /* 0x000000090c00720c */ /* 0x020fe20003f06270 */
[----:B------:R-:W-:Y:S01]  /*16a0*/  VIADD R8, R8, 0x1 ;  /* 0x0000000108087836 */ /* 0x000fe20000000000 */
[----:B------:R-:W-:Y:S04]  /*16b0*/  BSSY.RECONVERGENT B0, `(.L_x_64) ;  /* 0x0000009000007945 */ /* 0x000fe80003800200 */
[----:B------:R-:W-:-:S07]  /*16c0*/  ISETP.NE.AND P1, PT, R8, RZ, PT ;  /* 0x000000ff0800720c */ /* 0x000fce0003f25270 */
[----:B--2---:R-:W-:Y:S06]  /*16d0*/  @P0 BRA `(.L_x_65) ;  /* 0x0000000000180947 */ /* 0x004fec0003800000 */
[----:B-1----:R-:W-:-:S06]  /*16e0*/  IMAD.WIDE R2, R12, 0x4, R6 ;  /* 0x000000040c027825 */ /* 0x002fcc00078e0206 */
[----:B------:R-:W2:Y:S01]  /*16f0*/  LDG.E R3, desc[UR4][R2.64] ;  /* 0x0000000402037981 */ /* 0x000ea2000c1e1900 */
[----:B------:R-:W-:Y:S01]  /*1700*/  IMAD.MOV.U32 R13, RZ, RZ, 0x1 ;  /* 0x00000001ff0d7424 */ /* 0x000fe200078e00ff */
[----:B--2---:R-:W-:-:S05]  /*1710*/  IADD3 R5, PT, PT, R0, R3, RZ ;  /* 0x0000000300057210 */ /* 0x004fca0007ffe0ff */
[----:B0-----:R-:W-:-:S05]  /*1720*/  IMAD.WIDE R4, R5, 0x4, R10 ;  /* 0x0000000405047825 */ /* 0x001fca00078e020a */
[----:B------:R2:W-:Y:S02]  /*1730*/  REDG.E.ADD.STRONG.GPU desc[UR4][R4.64], R13 ;  /* 0x0000000d0400798e */ /* 0x0005e4000c12e104 */
.L_x_65:
[----:B------:R-:W-:Y:S05]  /*1740*/  BSYNC.RECONVERGENT B0 ;  /* 0x0000000000007941 */ /* 0x000fea0003800200 */
.L_x_64:
[----:B------:R-:W-:Y:S01]  /*1750*/  IADD3 R12, PT, PT, R12, 0x1, RZ ;  /* 0x000000010c0c7810 */ /* 0x000fe20007ffe0ff */
[----:B------:R-:W-:Y:S06]  /*1760*/  @P1 BRA `(.L_x_66) ;  /* 0xfffffffc00c81947 */ /* 0x000fec000383ffff */
[----:B------:R-:W-:Y:S05]  /*1770*/  EXIT ;  /* 0x000000000000794d */ /* 0x000fea0003800000 */
.L_x_67:
[----:B------:R-:W-:-:S00]  /*1780*/  BRA `(.L_x_67) ;  /* 0xfffffffc00fc7947 */ /* 0x000fc0000383ffff */
[----:B------:R-:W-:-:S00]  /*1790*/  NOP ;  /* 0x0000000000007918 */ /* 0x000fc00000000000 */
        /* <DEDUP_REMOVED lines=14> */
.L_x_81:


//--------------------- .text._Z10init_arrayPiS_S_P17curandStateXORWOW --------------------------
	.section	.text._Z10init_arrayPiS_S_P17curandStateXORWOW,"ax",@progbits
	.align	128
        .global         _Z10init_arrayPiS_S_P17curandStateXORWOW
        .type           _Z10init_arrayPiS_S_P17curandStateXORWOW,@function
        .size           _Z10init_arrayPiS_S_P17curandStateXORWOW,(.L_x_82 - _Z10init_arrayPiS_S_P17curandStateXORWOW)
        .other          _Z10init_arrayPiS_S_P17curandStateXORWOW,@"STO_CUDA_ENTRY STV_DEFAULT"
_Z10init_arrayPiS_S_P17curandStateXORWOW:
.text._Z10init_arrayPiS_S_P17curandStateXORWOW:
[----:B------:R-:W-:Y:S08]  /*0000*/  LDC R1, c[0x0][0x37c] ;  /* 0x0000df00ff017b82 */ /* 0x000ff00000000800 */
[----:B------:R-:W0:Y:S01]  /*0010*/  LDC.64 R2, c[0x0][0x388] ;  /* 0x0000e200ff027b82 */ /* 0x000e220000000a00 */
[----:B------:R-:W0:Y:S02]  /*0020*/  LDCU.64 UR6, c[0x0][0x358] ;  /* 0x00006b00ff0677ac */ /* 0x000e240008000a00 */
[----:B0-----:R-:W2:Y:S02]  /*0030*/  LDG.E R0, desc[UR6][R2.64] ;  /* 0x0000000602007981 */ /* 0x001ea4000c1e1900 */
[----:B--2---:R-:W-:-:S13]  /*0040*/  ISETP.GE.AND P0, PT, R0, 0x1, PT ;  /* 0x000000010000780c */ /* 0x004fda0003f06270 */
[----:B------:R-:W-:Y:S05]  /*0050*/  @!P0 EXIT ;  /* 0x000000000000894d */ /* 0x000fea0003800000 */
[----:B------:R-:W0:Y:S01]  /*0060*/  LDC.64 R2, c[0x0][0x390] ;  /* 0x0000e400ff027b82 */ /* 0x000e220000000a00 */
[C---:B------:R-:W-:Y:S02]  /*0070*/  ISETP.GE.U32.AND P1, PT, R0.reuse, 0x4, PT ;  /* 0x000000040000780c */ /* 0x040fe40003f26070 */
[----:B------:R-:W-:Y:S01]  /*0080*/  LOP3.LUT R9, R0, 0x3, RZ, 0xc0, !PT ;  /* 0x0000000300097812 */ /* 0x000fe200078ec0ff */
[----:B------:R-:W-:-:S03]  /*0090*/  IMAD.MOV.U32 R5, RZ, RZ, RZ ;  /* 0x000000ffff057224 */ /* 0x000fc600078e00ff */
[----:B------:R-:W-:Y:S01]  /*00a0*/  ISETP.NE.AND P0, PT, R9, RZ, PT ;  /* 0x000000ff0900720c */ /* 0x000fe20003f05270 */
[----:B0-----:R0:W5:Y:S06]  /*00b0*/  LDG.E R4, desc[UR6][R2.64] ;  /* 0x0000000602047981 */ /* 0x00116c000c1e1900 */
[----:B------:R-:W-:Y:S06]  /*00c0*/  @!P1 BRA `(.L_x_68) ;  /* 0x0000000800149947 */ /* 0x000fec0003800000 */
[----:B-----5:R-:W1:Y:S01]  /*00d0*/  I2F.U32.RP R5, R4 ;  /* 0x0000000400057306 */ /* 0x020e620000209000 */
[----:B------:R-:W2:Y:S01]  /*00e0*/  LDCU.64 UR4, c[0x0][0x380] ;  /* 0x00007000ff0477ac */ /* 0x000ea20008000a00 */
[----:B0-----:R-:W0:Y:S01]  /*00f0*/  LDC.64 R2, c[0x0][0x398] ;  /* 0x0000e600ff027b82 */ /* 0x001e220000000a00 */
[----:B------:R-:W-:Y:S02]  /*0100*/  HFMA2 R6, -RZ, RZ, 0, 0 ;  /* 0x00000000ff067431 */ /* 0x000fe400000001ff */
[----:B------:R-:W-:Y:S01]  /*0110*/  IMAD.MOV R11, RZ, RZ, -R4 ;  /* 0x000000ffff0b7224 */ /* 0x000fe200078e0a04 */
[----:B------:R-:W-:Y:S02]  /*0120*/  ISETP.NE.U32.AND P1, PT, R4, RZ, PT ;  /* 0x000000ff0400720c */ /* 0x000fe40003f25070 */
[----:B-1----:R-:W1:Y:S01]  /*0130*/  MUFU.RCP R5, R5 ;  /* 0x0000000500057308 */ /* 0x002e620000001000 */
[----:B--2---:R-:W-:-:S04]  /*0140*/  UIADD3 UR4, UP0, UPT, UR4, 0x8, URZ ;  /* 0x0000000804047890 */ /* 0x004fc8000ff1e0ff */
[----:B------:R-:W-:Y:S02]  /*0150*/  UIADD3.X UR5, UPT, UPT, URZ, UR5, URZ, UP0, !UPT ;  /* 0x00000005ff057290 */ /* 0x000fe400087fe4ff */
[----:B------:R-:W-:-:S04]  /*0160*/  IMAD.U32 R20, RZ, RZ, UR4 ;  /* 0x00000004ff147e24 */ /* 0x000fc8000f8e00ff */
[----:B------:R-:W-:Y:S02]  /*0170*/  IMAD.U32 R21, RZ, RZ, UR5 ;  /* 0x00000005ff157e24 */ /* 0x000fe4000f8e00ff */
[----:B-1----:R-:W-:Y:S01]  /*0180*/  VIADD R7, R5, 0xffffffe ;  /* 0x0ffffffe05077836 */ /* 0x002fe20000000000 */
[----:B------:R-:W-:-:S05]  /*0190*/  LOP3.LUT R5, R0, 0x7ffffffc, RZ, 0xc0, !PT ;  /* 0x7ffffffc00057812 */ /* 0x000fca00078ec0ff */
[----:B------:R-:W1:Y:S01]  /*01a0*/  F2I.FTZ.U32.TRUNC.NTZ R7, R7 ;  /* 0x0000000700077305 */ /* 0x000e62000021f000 */
[----:B------:R-:W-:Y:S02]  /*01b0*/  IMAD.MOV R8, RZ, RZ, -R5 ;  /* 0x000000ffff087224 */ /* 0x000fe400078e0a05 */
[----:B-1----:R-:W-:-:S04]  /*01c0*/  IMAD R11, R11, R7, RZ ;  /* 0x000000070b0b7224 */ /* 0x002fc800078e02ff */
[----:B------:R-:W-:Y:S01]  /*01d0*/  IMAD.HI.U32 R6, R7, R11, R6 ;  /* 0x0000000b07067227 */ /* 0x000fe200078e0006 */
[----:B0-----:R-:W-:-:S07]  /*01e0*/  LOP3.LUT R7, RZ, R4, RZ, 0x33, !PT ;  /* 0x00000004ff077212 */ /* 0x001fce00078e33ff */
.L_x_69:
[----:B--2---:R-:W2:Y:S04]  /*01f0*/  LDG.E.64 R18, desc[UR6][R2.64] ;  /* 0x0000000602127981 */ /* 0x004ea8000c1e1b00 */
[----:B------:R-:W3:Y:S04]  /*0200*/  LDG.E.64 R10, desc[UR6][R2.64+0x10] ;  /* 0x00001006020a7981 */ /* 0x000ee8000c1e1b00 */
[----:B------:R-:W4:Y:S01]  /*0210*/  LDG.E.64 R12, desc[UR6][R2.64+0x8] ;  /* 0x00000806020c7981 */ /* 0x000f22000c1e1b00 */
[----:B--2---:R-:W-:Y:S01]  /*0220*/  SHF.R.U32.HI R14, RZ, 0x2, R19 ;  /* 0x00000002ff0e7819 */ /* 0x004fe20000011613 */
[----:B------:R-:W-:-:S03]  /*0230*/  VIADD R18, R18, 0x587c5 ;  /* 0x000587c512127836 */ /* 0x000fc60000000000 */
[----:B------:R-:W-:Y:S02]  /*0240*/  LOP3.LUT R14, R14, R19, RZ, 0x3c, !PT ;  /* 0x000000130e0e7212 */ /* 0x000fe400078e3cff */
[----:B---3--:R-:W-:Y:S01]  /*0250*/  SHF.L.U32 R15, R11, 0x4, RZ ;  /* 0x000000040b0f7819 */ /* 0x008fe200000006ff */
[----:B----4-:R-:W-:Y:S02]  /*0260*/  IMAD.MOV.U32 R19, RZ, RZ, R12 ;  /* 0x000000ffff137224 */ /* 0x010fe400078e000c */
[----:B------:R-:W-:-:S03]  /*0270*/  IMAD.SHL.U32 R16, R14, 0x2, RZ ;  /* 0x000000020e107824 */ /* 0x000fc600078e00ff */
[----:B------:R0:W-:Y:S02]  /*0280*/  STG.E.64 desc[UR6][R2.64], R18 ;  /* 0x0000001202007986 */ /* 0x0001e4000c101b06 */
[----:B------:R-:W-:-:S04]  /*0290*/  LOP3.LUT R16, R14, R16, R15, 0x96, !PT ;  /* 0x000000100e107212 */ /* 0x000fc800078e960f */
[----:B------:R-:W-:Y:S01]  /*02a0*/  LOP3.LUT R15, R16, R11, RZ, 0x3c, !PT ;  /* 0x0000000b100f7212 */ /* 0x000fe200078e3cff */
[----:B------:R-:W-:-:S04]  /*02b0*/  IMAD.MOV.U32 R16, RZ, RZ, R13 ;  /* 0x000000ffff107224 */ /* 0x000fc800078e000d */
[----:B------:R-:W-:-:S04]  /*02c0*/  IMAD.IADD R17, R15, 0x1, R18 ;  /* 0x000000010f117824 */ /* 0x000fc800078e0212 */
[----:B------:R-:W-:-:S05]  /*02d0*/  IMAD.HI.U32 R14, R6, R17, RZ ;  /* 0x00000011060e7227 */ /* 0x000fca00078e00ff */
[----:B------:R-:W-:-:S05]  /*02e0*/  IADD3 R14, PT, PT, -R14, RZ, RZ ;  /* 0x000000ff0e0e7210 */ /* 0x000fca0007ffe1ff */
[----:B------:R-:W-:Y:S02]  /*02f0*/  IMAD R23, R4, R14, R17 ;  /* 0x0000000e04177224 */ /* 0x000fe400078e0211 */
[----:B------:R-:W-:Y:S02]  /*0300*/  IMAD.MOV.U32 R17, RZ, RZ, R10 ;  /* 0x000000ffff117224 */ /* 0x000fe400078e000a */
[----:B------:R-:W-:Y:S01]  /*0310*/  IMAD.MOV.U32 R14, RZ, RZ, R11 ;  /* 0x000000ffff0e7224 */ /* 0x000fe200078e000b */
[C---:B------:R-:W-:Y:S01]  /*0320*/  ISETP.GE.U32.AND P2, PT, R23.reuse, R4, PT ;  /* 0x000000041700720c */ /* 0x040fe20003f46070 */
[----:B------:R-:W-:Y:S01]  /*0330*/  IMAD.MOV.U32 R10, RZ, RZ, R20 ;  /* 0x000000ffff0a7224 */ /* 0x000fe200078e0014 */
[----:B------:R-:W-:Y:S01]  /*0340*/  MOV R11, R21 ;  /* 0x00000015000b7202 */ /* 0x000fe20000000f00 */
[----:B------:R-:W-:Y:S04]  /*0350*/  STG.E.64 desc[UR6][R2.64+0x8], R16 ;  /* 0x0000081002007986 */ /* 0x000fe8000c101b06 */
[----:B------:R1:W-:Y:S06]  /*0360*/  STG.E.64 desc[UR6][R2.64+0x10], R14 ;  /* 0x0000100e02007986 */ /* 0x0003ec000c101b06 */
[----:B------:R-:W-:-:S05]  /*0370*/  @P2 IMAD.IADD R23, R23, 0x1, -R4 ;  /* 0x0000000117172824 */ /* 0x000fca00078e0a04 */
[----:B------:R-:W-:-:S13]  /*0380*/  ISETP.GE.U32.AND P2, PT, R23, R4, PT ;  /* 0x000000041700720c */ /* 0x000fda0003f46070 */
[----:B------:R-:W-:-:S04]  /*0390*/  @P2 IADD3 R23, PT, PT, -R4, R23, RZ ;  /* 0x0000001704172210 */ /* 0x000fc80007ffe1ff */
[----:B------:R-:W-:-:S05]  /*03a0*/  SEL R25, R7, R23, !P1 ;  /* 0x0000001707197207 */ /* 0x000fca0004800000 */
[----:B------:R2:W-:Y:S04]  /*03b0*/  STG.E desc[UR6][R10.64+-0x8], R25 ;  /* 0xfffff8190a007986 */ /* 0x0005e8000c101906 */
[----:B------:R-:W3:Y:S04]  /*03c0*/  LDG.E.64 R22, desc[UR6][R2.64] ;  /* 0x0000000602167981 */ /* 0x000ee8000c1e1b00 */
[----:B------:R-:W4:Y:S04]  /*03d0*/  LDG.E.64 R12, desc[UR6][R2.64+0x10] ;  /* 0x00001006020c7981 */ /* 0x000f28000c1e1b00 */
[----:B------:R-:W5:Y:S01]  /*03e0*/  LDG.E.64 R20, desc[UR6][R2.64+0x8] ;  /* 0x0000080602147981 */ /* 0x000f62000c1e1b00 */
[----:B---3--:R-:W-:Y:S01]  /*03f0*/  SHF.R.U32.HI R24, RZ, 0x2, R23 ;  /* 0x00000002ff187819 */ /* 0x008fe20000011617 */
[----:B------:R-:W-:-:S03]  /*0400*/  VIADD R22, R22, 0x587c5 ;  /* 0x000587c516167836 */ /* 0x000fc60000000000 */
[----:B------:R-:W-:Y:S01]  /*0410*/  LOP3.LUT R24, R24, R23, RZ, 0x3c, !PT ;  /* 0x0000001718187212 */ /* 0x000fe200078e3cff */
[----:B----4-:R-:W-:Y:S02]  /*0420*/  IMAD.SHL.U32 R23, R13, 0x10, RZ ;  /* 0x000000100d177824 */ /* 0x010fe400078e00ff */
[----:B0-----:R-:W-:Y:S02]  /*0430*/  IMAD.MOV.U32 R19, RZ, RZ, R12 ;  /* 0x000000ffff137224 */ /* 0x001fe400078e000c */
[C---:B-1----:R-:W-:Y:S02]  /*0440*/  IMAD.SHL.U32 R14, R24.reuse, 0x2, RZ ;  /* 0x00000002180e7824 */ /* 0x042fe400078e00ff */
[----:B------:R-:W-:Y:S02]  /*0450*/  IMAD.MOV.U32 R16, RZ, RZ, R13 ;  /* 0x000000ffff107224 */ /* 0x000fe400078e000d */
[----:B-----5:R-:W-:Y:S01]  /*0460*/  IMAD.MOV.U32 R18, RZ, RZ, R21 ;  /* 0x000000ffff127224 */ /* 0x020fe200078e0015 */
[----:B------:R-:W-:Y:S01]  /*0470*/  LOP3.LUT R14, R24, R14, R23, 0x96, !PT ;  /* 0x0000000e180e7212 */ /* 0x000fe200078e9617 */
[----:B------:R-:W-:-:S03]  /*0480*/  IMAD.MOV.U32 R23, RZ, RZ, R20 ;  /* 0x000000ffff177224 */ /* 0x000fc600078e0014 */
[----:B------:R-:W-:Y:S01]  /*0490*/  LOP3.LUT R17, R14, R13, RZ, 0x3c, !PT ;  /* 0x0000000d0e117212 */ /* 0x000fe200078e3cff */
[----:B------:R0:W-:Y:S03]  /*04a0*/  STG.E.64 desc[UR6][R2.64+0x8], R18 ;  /* 0x0000081202007986 */ /* 0x0001e6000c101b06 */
[----:B------:R-:W-:Y:S01]  /*04b0*/  IADD3 R15, PT, PT, R17, R22, RZ ;  /* 0x00000016110f7210 */ /* 0x000fe20007ffe0ff */
[----:B------:R1:W-:Y:S04]  /*04c0*/  STG.E.64 desc[UR6][R2.64+0x10], R16 ;  /* 0x0000101002007986 */ /* 0x0003e8000c101b06 */
[----:B------:R-:W-:Y:S01]  /*04d0*/  IMAD.HI.U32 R14, R6, R15, RZ ;  /* 0x0000000f060e7227 */ /* 0x000fe200078e00ff */
[----:B------:R3:W-:Y:S03]  /*04e0*/  STG.E.64 desc[UR6][R2.64], R22 ;  /* 0x0000001602007986 */ /* 0x0007e6000c101b06 */
[----:B------:R-:W-:-:S04]  /*04f0*/  IMAD.MOV R14, RZ, RZ, -R14 ;  /* 0x000000ffff0e7224 */ /* 0x000fc800078e0a0e */
[----:B------:R-:W-:-:S05]  /*0500*/  IMAD R15, R4, R14, R15 ;  /* 0x0000000e040f7224 */ /* 0x000fca00078e020f */
[----:B------:R-:W-:-:S13]  /*0510*/  ISETP.GE.U32.AND P2, PT, R15, R4, PT ;  /* 0x000000040f00720c */ /* 0x000fda0003f46070 */
[----:B------:R-:W-:-:S05]  /*0520*/  @P2 IMAD.IADD R15, R15, 0x1, -R4 ;  /* 0x000000010f0f2824 */ /* 0x000fca00078e0a04 */
[----:B------:R-:W-:-:S13]  /*0530*/  ISETP.GE.U32.AND P2, PT, R15, R4, PT ;  /* 0x000000040f00720c */ /* 0x000fda0003f46070 */
[----:B------:R-:W-:-:S04]  /*0540*/  @P2 IADD3 R15, PT, PT, -R4, R15, RZ ;  /* 0x0000000f040f2210 */ /* 0x000fc80007ffe1ff */
[----:B--2---:R-:W-:-:S05]  /*0550*/  SEL R25, R7, R15, !P1 ;  /* 0x0000000f07197207 */ /* 0x004fca0004800000 */
[----:B------:R2:W-:Y:S04]  /*0560*/  STG.E desc[UR6][R10.64+-0x4], R25 ;  /* 0xfffffc190a007986 */ /* 0x0005e8000c101906 */
[----:B------:R-:W4:Y:S04]  /*0570*/  LDG.E.64 R20, desc[UR6][R2.64] ;  /* 0x0000000602147981 */ /* 0x000f28000c1e1b00 */
[----:B------:R-:W5:Y:S04]  /*0580*/  LDG.E.64 R12, desc[UR6][R2.64+0x10] ;  /* 0x00001006020c7981 */ /* 0x000f68000c1e1b00 */
[----:B------:R-:W0:Y:S01]  /*0590*/  LDG.E.64 R14, desc[UR6][R2.64+0x8] ;  /* 0x00000806020e7981 */ /* 0x000e22000c1e1b00 */
[----:B----4-:R-:W-:Y:S01]  /*05a0*/  SHF.R.U32.HI R24, RZ, 0x2, R21 ;  /* 0x00000002ff187819 */ /* 0x010fe20000011615 */
[----:B------:R-:W-:-:S03]  /*05b0*/  VIADD R20, R20, 0x587c5 ;  /* 0x000587c514147836 */ /* 0x000fc60000000000 */
[----:B------:R-:W-:Y:S02]  /*05c0*/  LOP3.LUT R24, R24, R21, RZ, 0x3c, !PT ;  /* 0x0000001518187212 */ /* 0x000fe400078e3cff */
[----:B-----5:R-:W-:Y:S01]  /*05d0*/  SHF.L.U32 R21, R13, 0x4, RZ ;  /* 0x000000040d157819 */ /* 0x020fe200000006ff */
[----:B0-----:R-:W-:Y:S02]  /*05e0*/  IMAD.MOV.U32 R18, RZ, RZ, R15 ;  /* 0x000000ffff127224 */ /* 0x001fe400078e000f */
[----:B------:R-:W-:-:S05]  /*05f0*/  IMAD.SHL.U32 R26, R24, 0x2, RZ ;  /* 0x00000002181a7824 */ /* 0x000fca00078e00ff */
[----:B------:R-:W-:Y:S01]  /*0600*/  LOP3.LUT R26, R24, R26, R21, 0x96, !PT ;  /* 0x0000001a181a7212 */ /* 0x000fe200078e9615 */
[----:B------:R-:W-:-:S03]  /*0610*/  IMAD.MOV.U32 R21, RZ, RZ, R14 ;  /* 0x000000ffff157224 */ /* 0x000fc600078e000e */
[----:B-1----:R-:W-:Y:S02]  /*0620*/  LOP3.LUT R17, R26, R13, RZ, 0x3c, !PT ;  /* 0x0000000d1a117212 */ /* 0x002fe400078e3cff */
[----:B------:R0:W-:Y:S03]  /*0630*/  STG.E.64 desc[UR6][R2.64], R20 ;  /* 0x0000001402007986 */ /* 0x0001e6000c101b06 */
[----:B------:R-:W-:-:S04]  /*0640*/  IMAD.IADD R19, R17, 0x1, R20 ;  /* 0x0000000111137824 */ /* 0x000fc800078e0214 */
[----:B------:R-:W-:-:S05]  /*0650*/  IMAD.HI.U32 R16, R6, R19, RZ ;  /* 0x0000001306107227 */ /* 0x000fca00078e00ff */
[----:B------:R-:W-:-:S05]  /*0660*/  IADD3 R16, PT, PT, -R16, RZ, RZ ;  /* 0x000000ff10107210 */ /* 0x000fca0007ffe1ff */
[----:B---3--:R-:W-:Y:S01]  /*0670*/  IMAD R23, R4, R16, R19 ;  /* 0x0000001004177224 */ /* 0x008fe200078e0213 */
[----:B------:R-:W-:Y:S01]  /*0680*/  MOV R16, R13 ;  /* 0x0000000d00107202 */ /* 0x000fe20000000f00 */
[----:B------:R-:W-:-:S03]  /*0690*/  IMAD.MOV.U32 R19, RZ, RZ, R12 ;  /* 0x000000ffff137224 */ /* 0x000fc600078e000c */
[C---:B------:R-:W-:Y:S01]  /*06a0*/  ISETP.GE.U32.AND P2, PT, R23.reuse, R4, PT ;  /* 0x000000041700720c */ /* 0x040fe20003f46070 */
[----:B------:R-:W-:Y:S04]  /*06b0*/  STG.E.64 desc[UR6][R2.64+0x10], R16 ;  /* 0x0000101002007986 */ /* 0x000fe8000c101b06 */
[----:B------:R1:W-:Y:S08]  /*06c0*/  STG.E.64 desc[UR6][R2.64+0x8], R18 ;  /* 0x0000081202007986 */ /* 0x0003f0000c101b06 */
[----:B------:R-:W-:-:S05]  /*06d0*/  @P2 IMAD.IADD R23, R23, 0x1, -R4 ;  /* 0x0000000117172824 */ /* 0x000fca00078e0a04 */
[----:B------:R-:W-:-:S13]  /*06e0*/  ISETP.GE.U32.AND P2, PT, R23, R4, PT ;  /* 0x000000041700720c */ /* 0x000fda0003f46070 */
[----:B------:R-:W-:-:S05]  /*06f0*/  @P2 IMAD.IADD R23, R23, 0x1, -R4 ;  /* 0x0000000117172824 */ /* 0x000fca00078e0a04 */
[----:B--2---:R-:W-:-:S05]  /*0700*/  SEL R25, R7, R23, !P1 ;  /* 0x0000001707197207 */ /* 0x004fca0004800000 */
[----:B------:R2:W-:Y:S04]  /*0710*/  STG.E desc[UR6][R10.64], R25 ;  /* 0x000000190a007986 */ /* 0x0005e8000c101906 */
[----:B------:R-:W3:Y:S04]  /*0720*/  LDG.E.64 R22, desc[UR6][R2.64] ;  /* 0x0000000602167981 */ /* 0x000ee8000c1e1b00 */
[----:B------:R-:W4:Y:S04]  /*0730*/  LDG.E.64 R12, desc[UR6][R2.64+0x10] ;  /* 0x00001006020c7981 */ /* 0x000f28000c1e1b00 */
[----:B------:R-:W1:Y:S01]  /*0740*/  LDG.E.64 R14, desc[UR6][R2.64+0x8] ;  /* 0x00000806020e7981 */ /* 0x000e62000c1e1b00 */
[----:B------:R-:W-:Y:S01]  /*0750*/  VIADD R8, R8, 0x4 ;  /* 0x0000000408087836 */ /* 0x000fe20000000000 */
[----:B0-----:R-:W-:-:S02]  /*0760*/  IADD3 R20, P3, PT, R10, 0x10, RZ ;  /* 0x000000100a147810 */ /* 0x001fc40007f7e0ff */
[----:B---3--:R-:W-:Y:S01]  /*0770*/  SHF.R.U32.HI R24, RZ, 0x2, R23 ;  /* 0x00000002ff187819 */ /* 0x008fe20000011617 */
[----:B------:R-:W-:-:S03]  /*0780*/  VIADD R22, R22, 0x587c5 ;  /* 0x000587c516167836 */ /* 0x000fc60000000000 */
[----:B------:R-:W-:Y:S02]  /*0790*/  LOP3.LUT R24, R24, R23, RZ, 0x3c, !PT ;  /* 0x0000001718187212 */ /* 0x000fe400078e3cff */
[----:B----4-:R-:W-:Y:S02]  /*07a0*/  SHF.L.U32 R23, R13, 0x4, RZ ;  /* 0x000000040d177819 */ /* 0x010fe400000006ff */
[----:B-1----:R-:W-:Y:S01]  /*07b0*/  MOV R18, R15 ;  /* 0x0000000f00127202 */ /* 0x002fe20000000f00 */
[----:B------:R-:W-:-:S05]  /*07c0*/  IMAD.SHL.U32 R26, R24, 0x2, RZ ;  /* 0x00000002181a7824 */ /* 0x000fca00078e00ff */
[----:B------:R-:W-:Y:S01]  /*07d0*/  LOP3.LUT R26, R24, R26, R23, 0x96, !PT ;  /* 0x0000001a181a7212 */ /* 0x000fe200078e9617 */
[----:B------:R-:W-:-:S03]  /*07e0*/  IMAD.MOV.U32 R23, RZ, RZ, R14 ;  /* 0x000000ffff177224 */ /* 0x000fc600078e000e */
[----:B------:R-:W-:Y:S02]  /*07f0*/  LOP3.LUT R17, R26, R13, RZ, 0x3c, !PT ;  /* 0x0000000d1a117212 */ /* 0x000fe400078e3cff */
[----:B------:R2:W-:Y:S02]  /*0800*/  STG.E.64 desc[UR6][R2.64], R22 ;  /* 0x0000001602007986 */ /* 0x0005e4000c101b06 */
[----:B------:R-:W-:-:S05]  /*0810*/  IADD3 R19, PT, PT, R17, R22, RZ ;  /* 0x0000001611137210 */ /* 0x000fca0007ffe0ff */
[----:B------:R-:W-:-:S04]  /*0820*/  IMAD.HI.U32 R16, R6, R19, RZ ;  /* 0x0000001306107227 */ /* 0x000fc800078e00ff */
[----:B------:R-:W-:-:S04]  /*0830*/  IMAD.MOV R16, RZ, RZ, -R16 ;  /* 0x000000ffff107224 */ /* 0x000fc800078e0a10 */
[----:B------:R-:W-:Y:S01]  /*0840*/  IMAD R21, R4, R16, R19 ;  /* 0x0000001004157224 */ /* 0x000fe200078e0213 */
[----:B------:R-:W-:Y:S01]  /*0850*/  MOV R19, R12 ;  /* 0x0000000c00137202 */ /* 0x000fe20000000f00 */
[----:B------:R-:W-:-:S03]  /*0860*/  IMAD.MOV.U32 R16, RZ, RZ, R13 ;  /* 0x000000ffff107224 */ /* 0x000fc600078e000d */
[C---:B------:R-:W-:Y:S01]  /*0870*/  ISETP.GE.U32.AND P2, PT, R21.reuse, R4, PT ;  /* 0x000000041500720c */ /* 0x040fe20003f46070 */
[----:B------:R2:W-:Y:S04]  /*0880*/  STG.E.64 desc[UR6][R2.64+0x8], R18 ;  /* 0x0000081202007986 */ /* 0x0005e8000c101b06 */
[----:B------:R2:W-:Y:S08]  /*0890*/  STG.E.64 desc[UR6][R2.64+0x10], R16 ;  /* 0x0000101002007986 */ /* 0x0005f0000c101b06 */
[----:B------:R-:W-:-:S05]  /*08a0*/  @P2 IMAD.IADD R21, R21, 0x1, -R4 ;  /* 0x0000000115152824 */ /* 0x000fca00078e0a04 */
[----:B------:R-:W-:-:S13]  /*08b0*/  ISETP.GE.U32.AND P2, PT, R21, R4, PT ;  /* 0x000000041500720c */ /* 0x000fda0003f46070 */
[----:B------:R-:W-:Y:S01]  /*08c0*/  @P2 IMAD.IADD R21, R21, 0x1, -R4 ;  /* 0x0000000115152824 */ /* 0x000fe200078e0a04 */
[----:B------:R-:W-:-:S04]  /*08d0*/  ISETP.NE.AND P2, PT, R8, RZ, PT ;  /* 0x000000ff0800720c */ /* 0x000fc80003f45270 */
[----:B------:R-:W-:Y:S02]  /*08e0*/  SEL R13, R7, R21, !P1 ;  /* 0x00000015070d7207 */ /* 0x000fe40004800000 */
[----:B------:R-:W-:-:S03]  /*08f0*/  IADD3.X R21, PT, PT, RZ, R11, RZ, P3, !PT ;  /* 0x0000000bff157210 */ /* 0x000fc60001ffe4ff */
[----:B------:R2:W-:Y:S04]  /*0900*/  STG.E desc[UR6][R10.64+0x4], R13 ;  /* 0x0000040d0a007986 */ /* 0x0005e8000c101906 */
[----:B------:R-:W-:Y:S05]  /*0910*/  @P2 BRA `(.L_x_69) ;  /* 0xfffffff800342947 */ /* 0x000fea000383ffff */
.L_x_68:
[----:B------:R-:W-:Y:S05]  /*0920*/  @!P0 EXIT ;  /* 0x000000000000894d */ /* 0x000fea0003800000 */
[----:B------:R-:W-:Y:S02]  /*0930*/  ISETP.NE.AND P1, PT, R9, 0x1, PT ;  /* 0x000000010900780c */ /* 0x000fe40003f25270 */
[----:B------:R-:W-:-:S04]  /*0940*/  LOP3.LUT R0, R0, 0x1, RZ, 0xc0, !PT ;  /* 0x0000000100007812 */ /* 0x000fc800078ec0ff */
[----:B------:R-:W-:-:S07]  /*0950*/  ISETP.NE.U32.AND P0, PT, R0, 0x1, PT ;  /* 0x000000010000780c */ /* 0x000fce0003f05070 */
[----:B------:R-:W-:Y:S06]  /*0960*/  @!P1 BRA `(.L_x_70) ;  /* 0x0000000400109947 */ /* 0x000fec0003800000 */
[----:B0-2---:R-:W0:Y:S02]  /*0970*/  LDC.64 R2, c[0x0][0x398] ;  /* 0x0000e600ff027b82 */ /* 0x005e240000000a00 */
[----:B0-----:R-:W2:Y:S04]  /*0980*/  LDG.E.64 R10, desc[UR6][R2.64] ;  /* 0x00000006020a7981 */ /* 0x001ea8000c1e1b00 */
[----:B------:R-:W3:Y:S04]  /*0990*/  LDG.E.64 R8, desc[UR6][R2.64+0x10] ;  /* 0x0000100602087981 */ /* 0x000ee8000c1e1b00 */
[----:B------:R-:W4:Y:S01]  /*09a0*/  LDG.E.64 R6, desc[UR6][R2.64+0x8] ;  /* 0x0000080602067981 */ /* 0x000f22000c1e1b00 */
[----:B-----5:R-:W0:Y:S01]  /*09b0*/  I2F.U32.RP R13, R4 ;  /* 0x00000004000d7306 */ /* 0x020e220000209000 */
[----:B------:R-:W-:-:S07]  /*09c0*/  IMAD.MOV R15, RZ, RZ, -R4 ;  /* 0x000000ffff0f7224 */ /* 0x000fce00078e0a04 */
[----:B0-----:R-:W0:Y:S02]  /*09d0*/  MUFU.RCP R13, R13 ;  /* 0x0000000d000d7308 */ /* 0x001e240000001000 */
[----:B0-----:R-:W-:-:S06]  /*09e0*/  VIADD R16, R13, 0xffffffe ;  /* 0x0ffffffe0d107836 */ /* 0x001fcc0000000000 */
[----:B------:R0:W1:Y:S02]  /*09f0*/  F2I.FTZ.U32.TRUNC.NTZ R17, R16 ;  /* 0x0000001000117305 */ /* 0x000064000021f000 */
[----:B0-----:R-:W-:Y:S01]  /*0a00*/  HFMA2 R16, -RZ, RZ, 0, 0 ;  /* 0x00000000ff107431 */ /* 0x001fe200000001ff */
[----:B--2---:R-:W-:Y:S01]  /*0a10*/  SHF.R.U32.HI R0, RZ, 0x2, R11 ;  /* 0x00000002ff007819 */ /* 0x004fe2000001160b */
[----:B------:R-:W-:-:S03]  /*0a20*/  VIADD R10, R10, 0x587c5 ;  /* 0x000587c50a0a7836 */ /* 0x000fc60000000000 */
[----:B------:R-:W-:Y:S01]  /*0a30*/  LOP3.LUT R0, R0, R11, RZ, 0x3c, !PT ;  /* 0x0000000b00007212 */ /* 0x000fe200078e3cff */
[----:B---3--:R-:W-:Y:S01]  /*0a40*/  IMAD.MOV.U32 R23, RZ, RZ, R8 ;  /* 0x000000ffff177224 */ /* 0x008fe200078e0008 */
[----:B------:R-:W-:Y:S02]  /*0a50*/  SHF.L.U32 R11, R9, 0x4, RZ ;  /* 0x00000004090b7819 */ /* 0x000fe400000006ff */
[----:B------:R-:W-:Y:S01]  /*0a60*/  MOV R14, R9 ;  /* 0x00000009000e7202 */ /* 0x000fe20000000f00 */
[----:B------:R-:W-:Y:S02]  /*0a70*/  IMAD.SHL.U32 R12, R0, 0x2, RZ ;  /* 0x00000002000c7824 */ /* 0x000fe400078e00ff */
[----:B----4-:R-:W-:-:S03]  /*0a80*/  IMAD.MOV.U32 R22, RZ, RZ, R7 ;  /* 0x000000ffff167224 */ /* 0x010fc600078e0007 */
[----:B------:R-:W-:Y:S01]  /*0a90*/  LOP3.LUT R12, R0, R12, R11, 0x96, !PT ;  /* 0x0000000c000c7212 */ /* 0x000fe200078e960b */
[----:B-1----:R-:W-:Y:S01]  /*0aa0*/  IMAD R11, R15, R17, RZ ;  /* 0x000000110f0b7224 */ /* 0x002fe200078e02ff */
[----:B------:R-:W-:Y:S02]  /*0ab0*/  STG.E.64 desc[UR6][R2.64+0x8], R22 ;  /* 0x0000081602007986 */ /* 0x000fe4000c101b06 */
[----:B------:R-:W-:Y:S01]  /*0ac0*/  LOP3.LUT R15, R12, R9, RZ, 0x3c, !PT ;  /* 0x000000090c0f7212 */ /* 0x000fe200078e3cff */
[----:B------:R-:W-:Y:S01]  /*0ad0*/  IMAD.HI.U32 R16, R17, R11, R16 ;  /* 0x0000000b11107227 */ /* 0x000fe200078e0010 */
[----:B------:R-:W0:Y:S03]  /*0ae0*/  LDC.64 R12, c[0x0][0x380] ;  /* 0x0000e000ff0c7b82 */ /* 0x000e260000000a00 */
[----:B------:R-:W-:Y:S01]  /*0af0*/  IMAD.IADD R11, R15, 0x1, R10 ;  /* 0x000000010f0b7824 */ /* 0x000fe200078e020a */
[----:B------:R1:W-:Y:S03]  /*0b00*/  STG.E.64 desc[UR6][R2.64+0x10], R14 ;  /* 0x0000100e02007986 */ /* 0x0003e6000c101b06 */
[----:B------:R-:W-:-:S04]  /*0b10*/  IMAD.HI.U32 R0, R16, R11, RZ ;  /* 0x0000000b10007227 */ /* 0x000fc800078e00ff */
[----:B------:R-:W-:-:S04]  /*0b20*/  IMAD.MOV R0, RZ, RZ, -R0 ;  /* 0x000000ffff007224 */ /* 0x000fc800078e0a00 */
[----:B------:R-:W-:Y:S01]  /*0b30*/  IMAD R17, R4, R0, R11 ;  /* 0x0000000004117224 */ /* 0x000fe200078e020b */
[----:B------:R-:W-:Y:S01]  /*0b40*/  LOP3.LUT R0, RZ, R4, RZ, 0x33, !PT ;  /* 0x00000004ff007212 */ /* 0x000fe200078e33ff */
[----:B------:R-:W-:-:S03]  /*0b50*/  IMAD.MOV.U32 R11, RZ, RZ, R6 ;  /* 0x000000ffff0b7224 */ /* 0x000fc600078e0006 */
[----:B------:R-:W-:Y:S02]  /*0b60*/  ISETP.GE.U32.AND P1, PT, R17, R4, PT ;  /* 0x000000041100720c */ /* 0x000fe40003f26070 */
[----:B------:R2:W-:Y:S01]  /*0b70*/  STG.E.64 desc[UR6][R2.64], R10 ;  /* 0x0000000a02007986 */ /* 0x0005e2000c101b06 */
[----:B0-----:R-:W-:-:S10]  /*0b80*/  IMAD.WIDE.U32 R12, R5, 0x4, R12 ;  /* 0x00000004050c7825 */ /* 0x001fd400078e000c */
[C---:B------:R-:W-:Y:S02]  /*0b90*/  @P1 IADD3 R17, PT, PT, -R4.reuse, R17, RZ ;  /* 0x0000001104111210 */ /* 0x040fe40007ffe1ff */
[----:B------:R-:W-:Y:S02]  /*0ba0*/  ISETP.NE.U32.AND P1, PT, R4, RZ, PT ;  /* 0x000000ff0400720c */ /* 0x000fe40003f25070 */
[----:B------:R-:W-:-:S13]  /*0bb0*/  ISETP.GE.U32.AND P2, PT, R17, R4, PT ;  /* 0x000000041100720c */ /* 0x000fda0003f46070 */
[----:B------:R-:W-:-:S05]  /*0bc0*/  @P2 IMAD.IADD R17, R17, 0x1, -R4 ;  /* 0x0000000111112824 */ /* 0x000fca00078e0a04 */
[----:B------:R-:W-:-:S05]  /*0bd0*/  SEL R17, R0, R17, !P1 ;  /* 0x0000001100117207 */ /* 0x000fca0004800000 */
[----:B------:R0:W-:Y:S04]  /*0be0*/  STG.E desc[UR6][R12.64], R17 ;  /* 0x000000110c007986 */ /* 0x0001e8000c101906 */
[----:B------:R-:W3:Y:S04]  /*0bf0*/  LDG.E.64 R18, desc[UR6][R2.64] ;  /* 0x0000000602127981 */ /* 0x000ee8000c1e1b00 */
[----:B------:R-:W2:Y:S04]  /*0c00*/  LDG.E.64 R8, desc[UR6][R2.64+0x10] ;  /* 0x0000100602087981 */ /* 0x000ea8000c1e1b00 */
[----:B------:R-:W4:Y:S01]  /*0c10*/  LDG.E.64 R6, desc[UR6][R2.64+0x8] ;  /* 0x0000080602067981 */ /* 0x000f22000c1e1b00 */
[----:B------:R-:W-:Y:S01]  /*0c20*/  VIADD R5, R5, 0x2 ;  /* 0x0000000205057836 */ /* 0x000fe20000000000 */
[----:B---3--:R-:W-:Y:S01]  /*0c30*/  SHF.R.U32.HI R20, RZ, 0x2, R19 ;  /* 0x00000002ff147819 */ /* 0x008fe20000011613 */
[----:B-1----:R-:W-:-:S03]  /*0c40*/  VIADD R14, R18, 0x587c5 ;  /* 0x000587c5120e7836 */ /* 0x002fc60000000000 */
[----:B------:R-:W-:Y:S01]  /*0c50*/  LOP3.LUT R20, R20, R19, RZ, 0x3c, !PT ;  /* 0x0000001314147212 */ /* 0x000fe200078e3cff */
[----:B--2---:R-:W-:Y:S01]  /*0c60*/  IMAD.MOV.U32 R10, RZ, RZ, R9 ;  /* 0x000000ffff0a7224 */ /* 0x004fe200078e0009 */
[----:B------:R-:W-:Y:S02]  /*0c70*/  SHF.L.U32 R19, R9, 0x4, RZ ;  /* 0x0000000409137819 */ /* 0x000fe400000006ff */
[----:B----4-:R-:W-:Y:S01]  /*0c80*/  MOV R18, R7 ;  /* 0x0000000700127202 */ /* 0x010fe20000000f00 */
[----:B------:R-:W-:-:S05]  /*0c90*/  IMAD.SHL.U32 R21, R20, 0x2, RZ ;  /* 0x0000000214157824 */ /* 0x000fca00078e00ff */
[----:B------:R-:W-:Y:S01]  /*0ca0*/  LOP3.LUT R20, R20, R21, R19, 0x96, !PT ;  /* 0x0000001514147212 */ /* 0x000fe200078e9613 */
[----:B------:R-:W-:-:S03]  /*0cb0*/  IMAD.MOV.U32 R19, RZ, RZ, R8 ;  /* 0x000000ffff137224 */ /* 0x000fc600078e0008 */
[----:B------:R-:W-:Y:S02]  /*0cc0*/  LOP3.LUT R11, R20, R9, RZ, 0x3c, !PT ;  /* 0x00000009140b7212 */ /* 0x000fe400078e3cff */
[----:B------:R1:W-:Y:S02]  /*0cd0*/  STG.E.64 desc[UR6][R2.64+0x8], R18 ;  /* 0x0000081202007986 */ /* 0x0003e4000c101b06 */
[----:B------:R-:W-:Y:S02]  /*0ce0*/  IADD3 R15, PT, PT, R11, R14, RZ ;  /* 0x0000000e0b0f7210 */ /* 0x000fe40007ffe0ff */
[----:B------:R1:W-:Y:S03]  /*0cf0*/  STG.E.64 desc[UR6][R2.64+0x10], R10 ;  /* 0x0000100a02007986 */ /* 0x0003e6000c101b06 */
[----:B------:R-:W-:-:S04]  /*0d00*/  IMAD.HI.U32 R16, R16, R15, RZ ;  /* 0x0000000f10107227 */ /* 0x000fc800078e00ff */
[----:B------:R-:W-:-:S04]  /*0d10*/  IMAD.MOV R16, RZ, RZ, -R16 ;  /* 0x000000ffff107224 */ /* 0x000fc800078e0a10 */
[----:B0-----:R-:W-:Y:S01]  /*0d20*/  IMAD R17, R4, R16, R15 ;  /* 0x0000001004117224 */ /* 0x001fe200078e020f */
[----:B------:R-:W-:-:S04]  /*0d30*/  MOV R15, R6 ;  /* 0x00000006000f7202 */ /* 0x000fc80000000f00 */
[----:B------:R-:W-:Y:S01]  /*0d40*/  ISETP.GE.U32.AND P2, PT, R17, R4, PT ;  /* 0x000000041100720c */ /* 0x000fe20003f46070 */
[----:B------:R1:W-:-:S12]  /*0d50*/  STG.E.64 desc[UR6][R2.64], R14 ;  /* 0x0000000e02007986 */ /* 0x0003d8000c101b06 */
[----:B------:R-:W-:-:S05]  /*0d60*/  @P2 IMAD.IADD R17, R17, 0x1, -R4 ;  /* 0x0000000111112824 */ /* 0x000fca00078e0a04 */
[----:B------:R-:W-:-:S13]  /*0d70*/  ISETP.GE.U32.AND P2, PT, R17, R4, PT ;  /* 0x000000041100720c */ /* 0x000fda0003f46070 */
[----:B------:R-:W-:-:S05]  /*0d80*/  @P2 IMAD.IADD R17, R17, 0x1, -R4 ;  /* 0x0000000111112824 */ /* 0x000fca00078e0a04 */
[----:B------:R-:W-:-:S05]  /*0d90*/  SEL R17, R0, R17, !P1 ;  /* 0x0000001100117207 */ /* 0x000fca0004800000 */
[----:B------:R1:W-:Y:S02]  /*0da0*/  STG.E desc[UR6][R12.64+0x4], R17 ;  /* 0x000004110c007986 */ /* 0x0003e4000c101906 */
.L_x_70:
[----:B------:R-:W-:Y:S05]  /*0db0*/  @P0 EXIT ;  /* 0x000000000000094d */ /* 0x000fea0003800000 */
[----:B012---:R-:W0:Y:S02]  /*0dc0*/  LDC.64 R2, c[0x0][0x398] ;  /* 0x0000e600ff027b82 */ /* 0x007e240000000a00 */
[----:B0-----:R-:W2:Y:S04]  /*0dd0*/  LDG.E.64 R10, desc[UR6][R2.64] ;  /* 0x00000006020a7981 */ /* 0x001ea8000c1e1b00 */
[----:B------:R-:W3:Y:S04]  /*0de0*/  LDG.E.64 R6, desc[UR6][R2.64+0x10] ;  /* 0x0000100602067981 */ /* 0x000ee8000c1e1b00 */
[----:B------:R-:W4:Y:S01]  /*0df0*/  LDG.E.64 R8, desc[UR6][R2.64+0x8] ;  /* 0x0000080602087981 */ /* 0x000f22000c1e1b00 */
[----:B-----5:R-:W0:Y:S01]  /*0e00*/  I2F.U32.RP R14, R4 ;  /* 0x00000004000e7306 */ /* 0x020e220000209000 */
[----:B------:R-:W-:Y:S01]  /*0e10*/  IMAD.MOV R15, RZ, RZ, -R4 ;  /* 0x000000ffff0f7224 */ /* 0x000fe200078e0a04 */
[----:B------:R-:W-:-:S06]  /*0e20*/  ISETP.NE.U32.AND P1, PT, R4, RZ, PT ;  /* 0x000000ff0400720c */ /* 0x000fcc0003f25070 */
[----:B0-----:R-:W0:Y:S02]  /*0e30*/  MUFU.RCP R14, R14 ;  /* 0x0000000e000e7308 */ /* 0x001e240000001000 */
[----:B0-----:R-:W-:-:S06]  /*0e40*/  IADD3 R13, PT, PT, R14, 0xffffffe, RZ ;  /* 0x0ffffffe0e0d7810 */ /* 0x001fcc0007ffe0ff */
[----:B------:R-:W0:Y:S01]  /*0e50*/  F2I.FTZ.U32.TRUNC.NTZ R13, R13 ;  /* 0x0000000d000d7305 */ /* 0x000e22000021f000 */
[----:B--2---:R-:W-:Y:S01]  /*0e60*/  SHF.R.U32.HI R0, RZ, 0x2, R11 ;  /* 0x00000002ff007819 */ /* 0x004fe2000001160b */
[----:B------:R-:W-:-:S03]  /*0e70*/  VIADD R10, R10, 0x587c5 ;  /* 0x000587c50a0a7836 */ /* 0x000fc60000000000 */
[----:B------:R-:W-:Y:S01]  /*0e80*/  LOP3.LUT R0, R0, R11, RZ, 0x3c, !PT ;  /* 0x0000000b00007212 */ /* 0x000fe200078e3cff */
[----:B---3--:R-:W-:Y:S02]  /*0e90*/  IMAD.SHL.U32 R11, R7, 0x10, RZ ;  /* 0x00000010070b7824 */ /* 0x008fe400078e00ff */
[----:B------:R-:W-:Y:S01]  /*0ea0*/  IMAD.MOV.U32 R19, RZ, RZ, R6 ;  /* 0x000000ffff137224 */ /* 0x000fe200078e0006 */
[C---:B------:R-:W-:Y:S01]  /*0eb0*/  SHF.L.U32 R12, R0.reuse, 0x1, RZ ;  /* 0x00000001000c7819 */ /* 0x040fe200000006ff */
[----:B------:R-:W-:Y:S01]  /*0ec0*/  IMAD.MOV.U32 R14, RZ, RZ, R7 ;  /* 0x000000ffff0e7224 */ /* 0x000fe200078e0007 */
[----:B----4-:R-:W-:Y:S02]  /*0ed0*/  MOV R18, R9 ;  /* 0x0000000900127202 */ /* 0x010fe40000000f00 */
[----:B------:R-:W-:Y:S01]  /*0ee0*/  LOP3.LUT R12, R0, R12, R11, 0x96, !PT ;  /* 0x0000000c000c7212 */ /* 0x000fe200078e960b */
[----:B0-----:R-:W-:Y:S02]  /*0ef0*/  IMAD R11, R15, R13, RZ ;  /* 0x0000000d0f0b7224 */ /* 0x001fe400078e02ff */
[----:B------:R-:W-:Y:S01]  /*0f00*/  STG.E.64 desc[UR6][R2.64+0x8], R18 ;  /* 0x0000081202007986 */ /* 0x000fe2000c101b06 */
[----:B------:R-:W-:Y:S01]  /*0f10*/  LOP3.LUT R15, R12, R7, RZ, 0x3c, !PT ;  /* 0x000000070c0f7212 */ /* 0x000fe200078e3cff */
[----:B------:R-:W-:-:S04]  /*0f20*/  IMAD.MOV.U32 R12, RZ, RZ, RZ ;  /* 0x000000ffff0c7224 */ /* 0x000fc800078e00ff */
[----:B------:R-:W-:Y:S01]  /*0f30*/  IMAD.HI.U32 R0, R13, R11, R12 ;  /* 0x0000000b0d007227 */ /* 0x000fe200078e000c */
[----:B------:R-:W-:Y:S01]  /*0f40*/  IADD3 R11, PT, PT, R15, R10, RZ ;  /* 0x0000000a0f0b7210 */ /* 0x000fe20007ffe0ff */
[----:B------:R-:W0:Y:S01]  /*0f50*/  LDC.64 R12, c[0x0][0x380] ;  /* 0x0000e000ff0c7b82 */ /* 0x000e220000000a00 */
[----:B------:R-:W-:Y:S03]  /*0f60*/  STG.E.64 desc[UR6][R2.64+0x10], R14 ;  /* 0x0000100e02007986 */ /* 0x000fe6000c101b06 */
[----:B------:R-:W-:-:S04]  /*0f70*/  IMAD.HI.U32 R0, R0, R11, RZ ;  /* 0x0000000b00007227 */ /* 0x000fc800078e00ff */
[----:B------:R-:W-:-:S04]  /*0f80*/  IMAD.MOV R0, RZ, RZ, -R0 ;  /* 0x000000ffff007224 */ /* 0x000fc800078e0a00 */
[----:B------:R-:W-:Y:S02]  /*0f90*/  IMAD R17, R4, R0, R11 ;  /* 0x0000000004117224 */ /* 0x000fe400078e020b */
[----:B------:R-:W-:-:S03]  /*0fa0*/  IMAD.MOV.U32 R11, RZ, RZ, R8 ;  /* 0x000000ffff0b7224 */ /* 0x000fc600078e0008 */
[C---:B------:R-:W-:Y:S02]  /*0fb0*/  ISETP.GE.U32.AND P0, PT, R17.reuse, R4, PT ;  /* 0x000000041100720c */ /* 0x040fe40003f06070 */
[----:B------:R-:W-:Y:S11]  /*0fc0*/  STG.E.64 desc[UR6][R2.64], R10 ;  /* 0x0000000a02007986 */ /* 0x000ff6000c101b06 */
[----:B------:R-:W-:-:S05]  /*0fd0*/  @P0 IMAD.IADD R17, R17, 0x1, -R4 ;  /* 0x0000000111110824 */ /* 0x000fca00078e0a04 */
[----:B------:R-:W-:-:S13]  /*0fe0*/  ISETP.GE.U32.AND P0, PT, R17, R4, PT ;  /* 0x000000041100720c */ /* 0x000fda0003f06070 */
[----:B------:R-:W-:Y:S02]  /*0ff0*/  @P0 IADD3 R17, PT, PT, -R4, R17, RZ ;  /* 0x0000001104110210 */ /* 0x000fe40007ffe1ff */
[----:B------:R-:W-:Y:S01]  /*1000*/  @!P1 LOP3.LUT R17, RZ, R4, RZ, 0x33, !PT ;  /* 0x00000004ff119212 */ /* 0x000fe200078e33ff */
[----:B0-----:R-:W-:-:S05]  /*1010*/  IMAD.WIDE.U32 R4, R5, 0x4, R12 ;  /* 0x0000000405047825 */ /* 0x001fca00078e000c */
[----:B------:R-:W-:Y:S01]  /*1020*/  STG.E desc[UR6][R4.64], R17 ;  /* 0x0000001104007986 */ /* 0x000fe2000c101906 */
[----:B------:R-:W-:Y:S05]  /*1030*/  EXIT ;  /* 0x000000000000794d */ /* 0x000fea0003800000 */
.L_x_71:
        /* <DEDUP_REMOVED lines=12> */
.L_x_82:


//--------------------- .text._Z7initRNGP17curandStateXORWOWj --------------------------
	.section	.text._Z7initRNGP17curandStateXORWOWj,"ax",@progbits
	.align	128
        .global         _Z7initRNGP17curandStateXORWOWj
        .type           _Z7initRNGP17curandStateXORWOWj,@function
        .size           _Z7initRNGP17curandStateXORWOWj,(.L_x_83 - _Z7initRNGP17curandStateXORWOWj)
        .other          _Z7initRNGP17curandStateXORWOWj,@"STO_CUDA_ENTRY STV_DEFAULT"
_Z7initRNGP17curandStateXORWOWj:
.text._Z7initRNGP17curandStateXORWOWj:
[----:B------:R-:W-:Y:S01]  /*0000*/  LDC R1, c[0x0][0x37c] ;  /* 0x0000df00ff017b82 */ /* 0x000fe20000000800 */
[----:B------:R-:W0:Y:S07]  /*0010*/  S2R R2, SR_TID.X ;  /* 0x0000000000027919 */ /* 0x000e2e0000002100 */
[----:B------:R-:W1:Y:S01]  /*0020*/  LDC R0, c[0x0][0x388] ;  /* 0x0000e200ff007b82 */ /* 0x000e620000000800 */
[----:B------:R-:W2:Y:S01]  /*0030*/  LDCU.64 UR4, c[0x0][0x358] ;  /* 0x00006b00ff0477ac */ /* 0x000ea20008000a00 */
[----:B------:R-:W-:Y:S01]  /*0040*/  IMAD.MOV.U32 R5, RZ, RZ, -0x75bd8fc ;  /* 0xf8a42704ff057424 */ /* 0x000fe200078e00ff */
[----:B------:R-:W-:Y:S01]  /*0050*/  BSSY.RECONVERGENT B0, `(.L_x_72) ;  /* 0x00000e2000007945 */ /* 0x000fe20003800200 */
[----:B------:R-:W-:-:S04]  /*0060*/  IMAD.MOV.U32 R8, RZ, RZ, -0x23270784 ;  /* 0xdcd8f87cff087424 */ /* 0x000fc800078e00ff */
[----:B------:R-:W0:Y:S08]  /*0070*/  S2UR UR6, SR_CTAID.X ;  /* 0x00000000000679c3 */ /* 0x000e300000002500 */
[----:B------:R-:W0:Y:S08]  /*0080*/  LDC R13, c[0x0][0x360] ;  /* 0x0000d800ff0d7b82 */ /* 0x000e300000000800 */
[----:B------:R-:W3:Y:S01]  /*0090*/  LDC.64 R6, c[0x0][0x380] ;  /* 0x0000e000ff067b82 */ /* 0x000ee20000000a00 */
[----:B-1----:R-:W-:-:S05]  /*00a0*/  LOP3.LUT R0, R0, 0xaad26b49, RZ, 0x3c, !PT ;  /* 0xaad26b4900007812 */ /* 0x002fca00078e3cff */
[----:B------:R-:W-:-:S04]  /*00b0*/  IMAD R0, R0, 0x4182bed5, RZ ;  /* 0x4182bed500007824 */ /* 0x000fc800078e02ff */
[C---:B------:R-:W-:Y:S01]  /*00c0*/  VIADD R3, R0.reuse, 0x75bcd15 ;  /* 0x075bcd1500037836 */ /* 0x040fe20000000000 */
[C---:B------:R-:W-:Y:S01]  /*00d0*/  LOP3.LUT R4, R0.reuse, 0x159a55e5, RZ, 0x3c, !PT ;  /* 0x159a55e500047812 */ /* 0x040fe200078e3cff */
[C---:B------:R-:W-:Y:S02]  /*00e0*/  VIADD R9, R0.reuse, 0x583f19 ;  /* 0x00583f1900097836 */ /* 0x040fe40000000000 */
[----:B0-----:R-:W-:Y:S02]  /*00f0*/  IMAD R13, R13, UR6, R2 ;  /* 0x000000060d0d7c24 */ /* 0x001fe4000f8e0202 */
[----:B------:R-:W-:-:S03]  /*0100*/  VIADD R2, R0, 0xd9f6dc18 ;  /* 0xd9f6dc1800027836 */ /* 0x000fc60000000000 */
[C---:B------:R-:W-:Y:S01]  /*0110*/  ISETP.NE.AND P0, PT, R13.reuse, RZ, PT ;  /* 0x000000ff0d00720c */ /* 0x040fe20003f05270 */
[----:B---3--:R-:W-:-:S05]  /*0120*/  IMAD.WIDE R6, R13, 0x30, R6 ;  /* 0x000000300d067825 */ /* 0x008fca00078e0206 */
[----:B--2---:R0:W-:Y:S04]  /*0130*/  STG.E.64 desc[UR4][R6.64], R2 ;  /* 0x0000000206007986 */ /* 0x0041e8000c101b04 */
[----:B------:R0:W-:Y:S04]  /*0140*/  STG.E.64 desc[UR4][R6.64+0x8], R4 ;  /* 0x0000080406007986 */ /* 0x0001e8000c101b04 */
[----:B------:R0:W-:Y:S01]  /*0150*/  STG.E.64 desc[UR4][R6.64+0x10], R8 ;  /* 0x0000100806007986 */ /* 0x0001e2000c101b04 */
[----:B------:R-:W-:Y:S05]  /*0160*/  @!P0 BRA `(.L_x_73) ;  /* 0x0000000c00408947 */ /* 0x000fea0003800000 */
[----:B------:R-:W-:Y:S01]  /*0170*/  SHF.R.S32.HI R0, RZ, 0x1f, R13 ;  /* 0x0000001fff007819 */ /* 0x000fe2000001140d */
[----:B------:R-:W-:-:S07]  /*0180*/  IMAD.MOV.U32 R12, RZ, RZ, RZ ;  /* 0x000000ffff0c7224 */ /* 0x000fce00078e00ff */
.L_x_79:
[----:B0-----:R-:W-:Y:S01]  /*0190*/  LOP3.LUT R2, R13, 0x3, RZ, 0xc0, !PT ;  /* 0x000000030d027812 */ /* 0x001fe200078ec0ff */
[----:B------:R-:W-:Y:S03]  /*01a0*/  BSSY.RECONVERGENT B1, `(.L_x_74) ;  /* 0x00000c6000017945 */ /* 0x000fe60003800200 */
[----:B------:R-:W-:-:S04]  /*01b0*/  ISETP.NE.U32.AND P0, PT, R2, RZ, PT ;  /* 0x000000ff0200720c */ /* 0x000fc80003f05070 */
[----:B------:R-:W-:-:S13]  /*01c0*/  ISETP.NE.AND.EX P0, PT, RZ, RZ, PT, P0 ;  /* 0x000000ffff00720c */ /* 0x000fda0003f05300 */
[----:B------:R-:W-:Y:S05]  /*01d0*/  @!P0 BRA `(.L_x_75) ;  /* 0x0000000c00088947 */ /* 0x000fea0003800000 */
[----:B------:R-:W0:Y:S01]  /*01e0*/  LDC.64 R8, c[0x4][RZ] ;  /* 0x01000000ff087b82 */ /* 0x000e220000000a00 */
[----:B------:R-:W-:Y:S02]  /*01f0*/  IMAD.MOV.U32 R14, RZ, RZ, RZ ;  /* 0x000000ffff0e7224 */ /* 0x000fe400078e00ff */
[----:B0-----:R-:W-:-:S07]  /*0200*/  IMAD.WIDE.U32 R8, R12, 0xc80, R8 ;  /* 0x00000c800c087825 */ /* 0x001fce00078e0008 */
.L_x_78:
[----:B0-----:R-:W-:Y:S01]  /*0210*/  IMAD.MOV.U32 R15, RZ, RZ, RZ ;  /* 0x000000ffff0f7224 */ /* 0x001fe200078e00ff */
[----:B------:R-:W-:Y:S01]  /*0220*/  CS2R R2, SRZ ;  /* 0x0000000000027805 */ /* 0x000fe2000001ff00 */
[----:B------:R-:W-:Y:S01]  /*0230*/  IMAD.MOV.U32 R17, RZ, RZ, RZ ;  /* 0x000000ffff117224 */ /* 0x000fe200078e00ff */
[----:B------:R-:W-:-:S07]  /*0240*/  CS2R R4, SRZ ;  /* 0x0000000000047805 */ /* 0x000fce000001ff00 */
.L_x_77:
[----:B------:R-:W-:-:S05]  /*0250*/  IMAD.WIDE.U32 R10, R17, 0x4, R6 ;  /* 0x00000004110a7825 */ /* 0x000fca00078e0006 */
[----:B------:R0:W5:Y:S01]  /*0260*/  LDG.E R16, desc[UR4][R10.64+0x4] ;  /* 0x000004040a107981 */ /* 0x000162000c1e1900 */
[----:B------:R-:W-:-:S07]  /*0270*/  IMAD.MOV.U32 R19, RZ, RZ, RZ ;  /* 0x000000ffff137224 */ /* 0x000fce00078e00ff */
.L_x_76:
[----:B-----5:R-:W-:Y:S01]  /*0280*/  SHF.R.U32.HI R24, RZ, R19, R16 ;  /* 0x00000013ff187219 */ /* 0x020fe20000011610 */
[----:B0-----:R-:W-:-:S03]  /*0290*/  IMAD.SHL.U32 R10, R17, 0x20, RZ ;  /* 0x00000020110a7824 */ /* 0x001fc600078e00ff */
[----:B------:R-:W-:Y:S01]  /*02a0*/  LOP3.LUT R11, R24, 0x1, RZ, 0xc0, !PT ;  /* 0x00000001180b7812 */ /* 0x000fe200078ec0ff */
[----:B------:R-:W-:-:S03]  /*02b0*/  IMAD.IADD R10, R10, 0x1, R19 ;  /* 0x000000010a0a7824 */ /* 0x000fc600078e0213 */
[----:B------:R-:W-:Y:S01]  /*02c0*/  ISETP.NE.U32.AND P0, PT, R11, 0x1, PT ;  /* 0x000000010b00780c */ /* 0x000fe20003f05070 */
[----:B------:R-:W-:-:S03]  /*02d0*/  IMAD R11, R10, 0x5, RZ ;  /* 0x000000050a0b7824 */ /* 0x000fc600078e02ff */
[----:B------:R-:W-:Y:S01]  /*02e0*/  R2P PR, R24, 0x7e ;  /* 0x0000007e18007804 */ /* 0x000fe20000000000 */
[----:B------:R-:W-:-:S08]  /*02f0*/  IMAD.WIDE.U32 R10, R11, 0x4, R8 ;  /* 0x000000040b0a7825 */ /* 0x000fd000078e0008 */
[----:B------:R-:W2:Y:S04]  /*0300*/  @!P0 LDG.E R18, desc[UR4][R10.64] ;  /* 0x000000040a128981 */ /* 0x000ea8000c1e1900 */
[----:B------:R-:W3:Y:S04]  /*0310*/  @!P0 LDG.E R20, desc[UR4][R10.64+0x10] ;  /* 0x000010040a148981 */ /* 0x000ee8000c1e1900 */
[----:B------:R-:W4:Y:S04]  /*0320*/  @P1 LDG.E R22, desc[UR4][R10.64+0x14] ;  /* 0x000014040a161981 */ /* 0x000f28000c1e1900 */
[----:B------:R-:W4:Y:S04]  /*0330*/  @P2 LDG.E R26, desc[UR4][R10.64+0x28] ;  /* 0x000028040a1a2981 */ /* 0x000f28000c1e1900 */
[----:B------:R-:W4:Y:S04]  /*0340*/  @!P0 LDG.E R21, desc[UR4][R10.64+0x4] ;  /* 0x000004040a158981 */ /* 0x000f28000c1e1900 */
[----:B------:R-:W4:Y:S04]  /*0350*/  @!P0 LDG.E R23, desc[UR4][R10.64+0xc] ;  /* 0x00000c040a178981 */ /* 0x000f28000c1e1900 */
[----:B------:R-:W4:Y:S04]  /*0360*/  @P1 LDG.E R25, desc[UR4][R10.64+0x18] ;  /* 0x000018040a191981 */ /* 0x000f28000c1e1900 */
[----:B------:R-:W4:Y:S04]  /*0370*/  @P3 LDG.E R28, desc[UR4][R10.64+0x3c] ;  /* 0x00003c040a1c3981 */ /* 0x000f28000c1e1900 */
[----:B------:R-:W4:Y:S01]  /*0380*/  @P6 LDG.E R27, desc[UR4][R10.64+0x7c] ;  /* 0x00007c040a1b6981 */ /* 0x000f22000c1e1900 */
[----:B--2---:R-:W-:-:S03]  /*0390*/  @!P0 LOP3.LUT R15, R15, R18, RZ, 0x3c, !PT ;  /* 0x000000120f0f8212 */ /* 0x004fc600078e3cff */
[----:B------:R-:W2:Y:S01]  /*03a0*/  @!P0 LDG.E R18, desc[UR4][R10.64+0x8] ;  /* 0x000008040a128981 */ /* 0x000ea2000c1e1900 */
[----:B---3--:R-:W-:-:S03]  /*03b0*/  @!P0 LOP3.LUT R3, R3, R20, RZ, 0x3c, !PT ;  /* 0x0000001403038212 */ /* 0x008fc600078e3cff */
[----:B------:R-:W3:Y:S01]  /*03c0*/  @P1 LDG.E R20, desc[UR4][R10.64+0x24] ;  /* 0x000024040a141981 */ /* 0x000ee2000c1e1900 */
[----:B----4-:R-:W-:-:S03]  /*03d0*/  @P1 LOP3.LUT R15, R15, R22, RZ, 0x3c, !PT ;  /* 0x000000160f0f1212 */ /* 0x010fc600078e3cff */
[----:B------:R-:W4:Y:S01]  /*03e0*/  @P2 LDG.E R22, desc[UR4][R10.64+0x38] ;  /* 0x000038040a162981 */ /* 0x000f22000c1e1900 */
[----:B------:R-:W-:-:S03]  /*03f0*/  @P2 LOP3.LUT R15, R15, R26, RZ, 0x3c, !PT ;  /* 0x0000001a0f0f2212 */ /* 0x000fc600078e3cff */
[----:B------:R-:W4:Y:S01]  /*0400*/  @P4 LDG.E R26, desc[UR4][R10.64+0x50] ;  /* 0x000050040a1a4981 */ /* 0x000f22000c1e1900 */
[----:B------:R-:W-:-:S03]  /*0410*/  @!P0 LOP3.LUT R4, R4, R21, RZ, 0x3c, !PT ;  /* 0x0000001504048212 */ /* 0x000fc600078e3cff */
[----:B------:R-:W4:Y:S01]  /*0420*/  @P1 LDG.E R21, desc[UR4][R10.64+0x20] ;  /* 0x000020040a151981 */ /* 0x000f22000c1e1900 */
[----:B------:R-:W-:-:S03]  /*0430*/  @!P0 LOP3.LUT R2, R2, R23, RZ, 0x3c, !PT ;  /* 0x0000001702028212 */ /* 0x000fc600078e3cff */
[----:B------:R-:W4:Y:S01]  /*0440*/  @P2 LDG.E R23, desc[UR4][R10.64+0x2c] ;  /* 0x00002c040a172981 */ /* 0x000f22000c1e1900 */
[----:B------:R-:W-:-:S03]  /*0450*/  @P1 LOP3.LUT R4, R4, R25, RZ, 0x3c, !PT ;  /* 0x0000001904041212 */ /* 0x000fc600078e3cff */
[----:B------:R-:W4:Y:S01]  /*0460*/  @P2 LDG.E R25, desc[UR4][R10.64+0x34] ;  /* 0x000034040a192981 */ /* 0x000f22000c1e1900 */
[----:B--2---:R-:W-:-:S03]  /*0470*/  @!P0 LOP3.LUT R5, R5, R18, RZ, 0x3c, !PT ;  /* 0x0000001205058212 */ /* 0x004fc600078e3cff */
[----:B------:R-:W2:Y:S01]  /*0480*/  @P1 LDG.E R18, desc[UR4][R10.64+0x1c] ;  /* 0x00001c040a121981 */ /* 0x000ea2000c1e1900 */
[----:B---3--:R-:W-:-:S03]  /*0490*/  @P1 LOP3.LUT R3, R3, R20, RZ, 0x3c, !PT ;  /* 0x0000001403031212 */ /* 0x008fc600078e3cff */
[----:B------:R-:W3:Y:S01]  /*04a0*/  @P2 LDG.E R20, desc[UR4][R10.64+0x30] ;  /* 0x000030040a142981 */ /* 0x000ee2000c1e1900 */
[----:B----4-:R-:W-:-:S03]  /*04b0*/  @P2 LOP3.LUT R3, R3, R22, RZ, 0x3c, !PT ;  /* 0x0000001603032212 */ /* 0x010fc600078e3cff */
[----:B------:R-:W4:Y:S01]  /*04c0*/  @P3 LDG.E R22, desc[UR4][R10.64+0x4c] ;  /* 0x00004c040a163981 */ /* 0x000f22000c1e1900 */
[----:B------:R-:W-:-:S04]  /*04d0*/  @P3 LOP3.LUT R15, R15, R28, RZ, 0x3c, !PT ;  /* 0x0000001c0f0f3212 */ /* 0x000fc800078e3cff */
[----:B------:R-:W-:Y:S02]  /*04e0*/  @P4 LOP3.LUT R15, R15, R26, RZ, 0x3c, !PT ;  /* 0x0000001a0f0f4212 */ /* 0x000fe400078e3cff */
[----:B------:R-:W-:Y:S01]  /*04f0*/  @P1 LOP3.LUT R2, R2, R21, RZ, 0x3c, !PT ;  /* 0x0000001502021212 */ /* 0x000fe200078e3cff */
[----:B------:R-:W4:Y:S04]  /*0500*/  @P5 LDG.E R26, desc[UR4][R10.64+0x64] ;  /* 0x000064040a1a5981 */ /* 0x000f28000c1e1900 */
[----:B------:R-:W4:Y:S01]  /*0510*/  @P3 LDG.E R21, desc[UR4][R10.64+0x40] ;  /* 0x000040040a153981 */ /* 0x000f22000c1e1900 */
[----:B------:R-:W-:Y:S02]  /*0520*/  @P2 LOP3.LUT R4, R4, R23, RZ, 0x3c, !PT ;  /* 0x0000001704042212 */ /* 0x000fe400078e3cff */
[----:B------:R-:W-:Y:S01]  /*0530*/  @P2 LOP3.LUT R2, R2, R25, RZ, 0x3c, !PT ;  /* 0x0000001902022212 */ /* 0x000fe200078e3cff */
[----:B------:R-:W4:Y:S04]  /*0540*/  @P3 LDG.E R23, desc[UR4][R10.64+0x48] ;  /* 0x000048040a173981 */ /* 0x000f28000c1e1900 */
[----:B------:R-:W4:Y:S01]  /*0550*/  @P4 LDG.E R25, desc[UR4][R10.64+0x54] ;  /* 0x000054040a194981 */ /* 0x000f22000c1e1900 */
[----:B--2---:R-:W-:-:S03]  /*0560*/  @P1 LOP3.LUT R5, R5, R18, RZ, 0x3c, !PT ;  /* 0x0000001205051212 */ /* 0x004fc600078e3cff */
[----:B------:R-:W2:Y:S01]  /*0570*/  @P3 LDG.E R18, desc[UR4][R10.64+0x44] ;  /* 0x000044040a123981 */ /* 0x000ea2000c1e1900 */
[----:B---3--:R-:W-:-:S03]  /*0580*/  @P2 LOP3.LUT R5, R5, R20, RZ, 0x3c, !PT ;  /* 0x0000001405052212 */ /* 0x008fc600078e3cff */
[----:B------:R-:W3:Y:S01]  /*0590*/  @P4 LDG.E R20, desc[UR4][R10.64+0x58] ;  /* 0x000058040a144981 */ /* 0x000ee2000c1e1900 */
[----:B----4-:R-:W-:-:S03]  /*05a0*/  @P3 LOP3.LUT R3, R3, R22, RZ, 0x3c, !PT ;  /* 0x0000001603033212 */ /* 0x010fc600078e3cff */
[----:B------:R-:W4:Y:S01]  /*05b0*/  @P4 LDG.E R22, desc[UR4][R10.64+0x60] ;  /* 0x000060040a164981 */ /* 0x000f22000c1e1900 */
[----:B------:R-:W-:Y:S02]  /*05c0*/  LOP3.LUT P0, RZ, R24, 0x80, RZ, 0xc0, !PT ;  /* 0x0000008018ff7812 */ /* 0x000fe4000780c0ff */
[----:B------:R-:W-:Y:S02]  /*05d0*/  @P5 LOP3.LUT R15, R15, R26, RZ, 0x3c, !PT ;  /* 0x0000001a0f0f5212 */ /* 0x000fe400078e3cff */
[----:B------:R-:W4:Y:S01]  /*05e0*/  @P6 LDG.E R26, desc[UR4][R10.64+0x78] ;  /* 0x000078040a1a6981 */ /* 0x000f22000c1e1900 */
[----:B------:R-:W-:-:S03]  /*05f0*/  @P3 LOP3.LUT R4, R4, R21, RZ, 0x3c, !PT ;  /* 0x0000001504043212 */ /* 0x000fc600078e3cff */
[----:B------:R-:W4:Y:S01]  /*0600*/  @P4 LDG.E R21, desc[UR4][R10.64+0x5c] ;  /* 0x00005c040a154981 */ /* 0x000f22000c1e1900 */
[----:B------:R-:W-:-:S03]  /*0610*/  @P3 LOP3.LUT R2, R2, R23, RZ, 0x3c, !PT ;  /* 0x0000001702023212 */ /* 0x000fc600078e3cff */
[----:B------:R-:W4:Y:S01]  /*0620*/  @P5 LDG.E R23, desc[UR4][R10.64+0x68] ;  /* 0x000068040a175981 */ /* 0x000f22000c1e1900 */
[----:B------:R-:W-:-:S03]  /*0630*/  @P4 LOP3.LUT R4, R4, R25, RZ, 0x3c, !PT ;  /* 0x0000001904044212 */ /* 0x000fc600078e3cff */
[----:B------:R-:W4:Y:S01]  /*0640*/  @P5 LDG.E R25, desc[UR4][R10.64+0x70] ;  /* 0x000070040a195981 */ /* 0x000f22000c1e1900 */
[----:B--2---:R-:W-:-:S03]  /*0650*/  @P3 LOP3.LUT R5, R5, R18, RZ, 0x3c, !PT ;  /* 0x0000001205053212 */ /* 0x004fc600078e3cff */
[----:B------:R-:W2:Y:S01]  /*0660*/  @P5 LDG.E R18, desc[UR4][R10.64+0x6c] ;  /* 0x00006c040a125981 */ /* 0x000ea2000c1e1900 */
[----:B---3--:R-:W-:-:S03]  /*0670*/  @P4 LOP3.LUT R5, R5, R20, RZ, 0x3c, !PT ;  /* 0x0000001405054212 */ /* 0x008fc600078e3cff */
[----:B------:R-:W3:Y:S01]  /*0680*/  @P5 LDG.E R20, desc[UR4][R10.64+0x74] ;  /* 0x000074040a145981 */ /* 0x000ee2000c1e1900 */
[----:B----4-:R-:W-:-:S03]  /*0690*/  @P4 LOP3.LUT R3, R3, R22, RZ, 0x3c, !PT ;  /* 0x0000001603034212 */ /* 0x010fc600078e3cff */
[----:B------:R-:W4:Y:S01]  /*06a0*/  @P0 LDG.E R22, desc[UR4][R10.64+0x8c] ;  /* 0x00008c040a160981 */ /* 0x000f22000c1e1900 */
[----:B------:R-:W-:-:S03]  /*06b0*/  @P6 LOP3.LUT R15, R15, R26, RZ, 0x3c, !PT ;  /* 0x0000001a0f0f6212 */ /* 0x000fc600078e3cff */
        /* <DEDUP_REMOVED lines=13> */
[----:B------:R-:W-:Y:S02]  /*0790*/  @P6 LOP3.LUT R4, R4, R27, RZ, 0x3c, !PT ;  /* 0x0000001b04046212 */ /* 0x000fe400078e3cff */
[----:B------:R-:W-:Y:S02]  /*07a0*/  @P6 LOP3.LUT R2, R2, R21, RZ, 0x3c, !PT ;  /* 0x0000001502026212 */ /* 0x000fe400078e3cff */
[----:B------:R-:W-:Y:S02]  /*07b0*/  @P0 LOP3.LUT R4, R4, R23, RZ, 0x3c, !PT ;  /* 0x0000001704040212 */ /* 0x000fe400078e3cff */
[----:B------:R-:W-:Y:S02]  /*07c0*/  @P0 LOP3.LUT R2, R2, R25, RZ, 0x3c, !PT ;  /* 0x0000001902020212 */ /* 0x000fe400078e3cff */
[----:B--2---:R-:W-:Y:S02]  /*07d0*/  @P6 LOP3.LUT R5, R5, R18, RZ, 0x3c, !PT ;  /* 0x0000001205056212 */ /* 0x004fe400078e3cff */
[----:B---3--:R-:W-:-:S02]  /*07e0*/  @P6 LOP3.LUT R3, R3, R20, RZ, 0x3c, !PT ;  /* 0x0000001403036212 */ /* 0x008fc400078e3cff */
[----:B----4-:R-:W-:Y:S02]  /*07f0*/  @P0 LOP3.LUT R5, R5, R22, RZ, 0x3c, !PT ;  /* 0x0000001605050212 */ /* 0x010fe400078e3cff */
[----:B------:R-:W-:Y:S02]  /*0800*/  @P0 LOP3.LUT R3, R3, R26, RZ, 0x3c, !PT ;  /* 0x0000001a03030212 */ /* 0x000fe400078e3cff */
[----:B------:R-:W-:-:S13]  /*0810*/  R2P PR, R24.B1, 0x7f ;  /* 0x0000007f18007804 */ /* 0x000fda0000001000 */
[----:B------:R-:W2:Y:S04]  /*0820*/  @P0 LDG.E R18, desc[UR4][R10.64+0xa0] ;  /* 0x0000a0040a120981 */ /* 0x000ea8000c1e1900 */
[----:B------:R-:W3:Y:S04]  /*0830*/  @P1 LDG.E R22, desc[UR4][R10.64+0xb4] ;  /* 0x0000b4040a161981 */ /* 0x000ee8000c1e1900 */
[----:B------:R-:W4:Y:S04]  /*0840*/  @P2 LDG.E R26, desc[UR4][R10.64+0xc8] ;  /* 0x0000c8040a1a2981 */ /* 0x000f28000c1e1900 */
[----:B------:R-:W4:Y:S04]  /*0850*/  @P3 LDG.E R28, desc[UR4][R10.64+0xdc] ;  /* 0x0000dc040a1c3981 */ /* 0x000f28000c1e1900 */
[----:B------:R-:W4:Y:S04]  /*0860*/  @P0 LDG.E R23, desc[UR4][R10.64+0xa4] ;  /* 0x0000a4040a170981 */ /* 0x000f28000c1e1900 */
[----:B------:R-:W4:Y:S04]  /*0870*/  @P0 LDG.E R20, desc[UR4][R10.64+0xa8] ;  /* 0x0000a8040a140981 */ /* 0x000f28000c1e1900 */
[----:B------:R-:W4:Y:S04]  /*0880*/  @P4 LDG.E R25, desc[UR4][R10.64+0xf0] ;  /* 0x0000f0040a194981 */ /* 0x000f28000c1e1900 */
        /* <DEDUP_REMOVED lines=21> */
[----:B------:R-:W-:Y:S02]  /*09e0*/  LOP3.LUT P0, RZ, R24, 0x8000, RZ, 0xc0, !PT ;  /* 0x0000800018ff7812 */ /* 0x000fe4000780c0ff */
[----:B----4-:R-:W-:Y:S01]  /*09f0*/  @P5 LOP3.LUT R15, R15, R26, RZ, 0x3c, !PT ;  /* 0x0000001a0f0f5212 */ /* 0x010fe200078e3cff */
[----:B------:R-:W4:Y:S04]  /*0a00*/  @P3 LDG.E R24, desc[UR4][R10.64+0xe4] ;  /* 0x0000e4040a183981 */ /* 0x000f28000c1e1900 */
[----:B------:R-:W2:Y:S01]  /*0a10*/  @P6 LDG.E R26, desc[UR4][R10.64+0x118] ;  /* 0x000118040a1a6981 */ /* 0x000ea2000c1e1900 */
        /* <DEDUP_REMOVED lines=8> */
[----:B---3--:R-:W-:-:S03]  /*0aa0*/  @P2 LOP3.LUT R3, R3, R22, RZ, 0x3c, !PT ;  /* 0x0000001603032212 */ /* 0x008fc600078e3cff */
[----:B------:R-:W3:Y:S01]  /*0ab0*/  @P4 LDG.E R22, desc[UR4][R10.64+0x100] ;  /* 0x000100040a164981 */ /* 0x000ee2000c1e1900 */
[----:B--2---:R-:W-:-:S03]  /*0ac0*/  @P6 LOP3.LUT R15, R15, R26, RZ, 0x3c, !PT ;  /* 0x0000001a0f0f6212 */ /* 0x004fc600078e3cff */
[----:B------:R-:W2:Y:S01]  /*0ad0*/  @P0 LDG.E R26, desc[UR4][R10.64+0x12c] ;  /* 0x00012c040a1a0981 */ /* 0x000ea2000c1e1900 */
[----:B----4-:R-:W-:-:S03]  /*0ae0*/  @P2 LOP3.LUT R2, R2, R23, RZ, 0x3c, !PT ;  /* 0x0000001702022212 */ /* 0x010fc600078e3cff */
[----:B------:R-:W4:Y:S01]  /*0af0*/  @P4 LDG.E R23, desc[UR4][R10.64+0xfc] ;  /* 0x0000fc040a174981 */ /* 0x000f22000c1e1900 */
[----:B------:R-:W-:-:S03]  /*0b00*/  @P2 LOP3.LUT R5, R5, R20, RZ, 0x3c, !PT ;  /* 0x0000001405052212 */ /* 0x000fc600078e3cff */
[----:B------:R-:W4:Y:S01]  /*0b10*/  @P4 LDG.E R20, desc[UR4][R10.64+0xf8] ;  /* 0x0000f8040a144981 */ /* 0x000f22000c1e1900 */
[----:B------:R-:W-:Y:S02]  /*0b20*/  @P3 LOP3.LUT R2, R2, R27, RZ, 0x3c, !PT ;  /* 0x0000001b02023212 */ /* 0x000fe400078e3cff */
[----:B------:R-:W-:Y:S01]  /*0b30*/  @P3 LOP3.LUT R4, R4, R25, RZ, 0x3c, !PT ;  /* 0x0000001904043212 */ /* 0x000fe200078e3cff */
[----:B------:R-:W4:Y:S01]  /*0b40*/  @P5 LDG.E R27, desc[UR4][R10.64+0x110] ;  /* 0x000110040a1b5981 */ /* 0x000f22000c1e1900 */
[----:B------:R-:W-:-:S03]  /*0b50*/  @P3 LOP3.LUT R5, R5, R24, RZ, 0x3c, !PT ;  /* 0x0000001805053212 */ /* 0x000fc600078e3cff */
[----:B------:R-:W4:Y:S04]  /*0b60*/  @P5 LDG.E R25, desc[UR4][R10.64+0x108] ;  /* 0x000108040a195981 */ /* 0x000f28000c1e1900 */
        /* <DEDUP_REMOVED lines=19> */
[----:B------:R-:W-:-:S05]  /*0ca0*/  VIADD R19, R19, 0x10 ;  /* 0x0000001013137836 */ /* 0x000fca0000000000 */
[----:B------:R-:W-:Y:S02]  /*0cb0*/  ISETP.NE.AND P1, PT, R19, 0x20, PT ;  /* 0x000000201300780c */ /* 0x000fe40003f25270 */
[----:B------:R-:W-:Y:S02]  /*0cc0*/  @P5 LOP3.LUT R3, R3, R18, RZ, 0x3c, !PT ;  /* 0x0000001203035212 */ /* 0x000fe400078e3cff */
[----:B------:R-:W-:Y:S02]  /*0cd0*/  @P6 LOP3.LUT R4, R4, R21, RZ, 0x3c, !PT ;  /* 0x0000001504046212 */ /* 0x000fe400078e3cff */
[----:B---3--:R-:W-:-:S04]  /*0ce0*/  @P6 LOP3.LUT R3, R3, R22, RZ, 0x3c, !PT ;  /* 0x0000001603036212 */ /* 0x008fc800078e3cff */
[----:B--2---:R-:W-:Y:S02]  /*0cf0*/  @P0 LOP3.LUT R3, R3, R26, RZ, 0x3c, !PT ;  /* 0x0000001a03030212 */ /* 0x004fe400078e3cff */
[----:B----4-:R-:W-:Y:S02]  /*0d00*/  @P6 LOP3.LUT R2, R2, R23, RZ, 0x3c, !PT ;  /* 0x0000001702026212 */ /* 0x010fe400078e3cff */
[----:B------:R-:W-:Y:S02]  /*0d10*/  @P6 LOP3.LUT R5, R5, R20, RZ, 0x3c, !PT ;  /* 0x0000001405056212 */ /* 0x000fe400078e3cff */
[----:B------:R-:W-:Y:S02]  /*0d20*/  @P0 LOP3.LUT R2, R2, R27, RZ, 0x3c, !PT ;  /* 0x0000001b02020212 */ /* 0x000fe400078e3cff */
[----:B------:R-:W-:Y:S02]  /*0d30*/  @P0 LOP3.LUT R4, R4, R25, RZ, 0x3c, !PT ;  /* 0x0000001904040212 */ /* 0x000fe400078e3cff */
[----:B------:R-:W-:Y:S01]  /*0d40*/  @P0 LOP3.LUT R5, R5, R24, RZ, 0x3c, !PT ;  /* 0x0000001805050212 */ /* 0x000fe200078e3cff */
[----:B------:R-:W-:Y:S06]  /*0d50*/  @P1 BRA `(.L_x_76) ;  /* 0xfffffff400481947 */ /* 0x000fec000383ffff */
[----:B------:R-:W-:-:S05]  /*0d60*/  VIADD R17, R17, 0x1 ;  /* 0x0000000111117836 */ /* 0x000fca0000000000 */
[----:B------:R-:W-:-:S13]  /*0d70*/  ISETP.NE.AND P0, PT, R17, 0x5, PT ;  /* 0x000000051100780c */ /* 0x000fda0003f05270 */
[----:B------:R-:W-:Y:S05]  /*0d80*/  @P0 BRA `(.L_x_77) ;  /* 0xfffffff400300947 */ /* 0x000fea000383ffff */
[----:B------:R0:W-:Y:S01]  /*0d90*/  STG.E.64 desc[UR4][R6.64+0x8], R4 ;  /* 0x0000080406007986 */ /* 0x0001e2000c101b04 */
[----:B------:R-:W-:Y:S01]  /*0da0*/  VIADD R14, R14, 0x1 ;  /* 0x000000010e0e7836 */ /* 0x000fe20000000000 */
[----:B------:R-:W-:Y:S02]  /*0db0*/  LOP3.LUT R11, R13, 0x3, RZ, 0xc0, !PT ;  /* 0x000000030d0b7812 */ /* 0x000fe400078ec0ff */
[----:B------:R0:W-:Y:S02]  /*0dc0*/  STG.E.64 desc[UR4][R6.64+0x10], R2 ;  /* 0x0000100206007986 */ /* 0x0001e4000c101b04 */
[----:B------:R-:W-:Y:S02]  /*0dd0*/  ISETP.GE.U32.AND P0, PT, R14, R11, PT ;  /* 0x0000000b0e00720c */ /* 0x000fe40003f06070 */
[----:B------:R0:W-:Y:S11]  /*0de0*/  STG.E desc[UR4][R6.64+0x4], R15 ;  /* 0x0000040f06007986 */ /* 0x0001f6000c101904 */
[----:B------:R-:W-:Y:S05]  /*0df0*/  @!P0 BRA `(.L_x_78) ;  /* 0xfffffff400048947 */ /* 0x000fea000383ffff */
.L_x_75:
[----:B------:R-:W-:Y:S05]  /*0e00*/  BSYNC.RECONVERGENT B1 ;  /* 0x0000000000017941 */ /* 0x000fea0003800200 */
.L_x_74:
[C---:B------:R-:W-:Y:S01]  /*0e10*/  ISETP.GT.U32.AND P0, PT, R13.reuse, 0x3, PT ;  /* 0x000000030d00780c */ /* 0x040fe20003f04070 */
[----:B------:R-:W-:Y:S01]  /*0e20*/  VIADD R12, R12, 0x1 ;  /* 0x000000010c0c7836 */ /* 0x000fe20000000000 */
[--C-:B------:R-:W-:Y:S02]  /*0e30*/  SHF.R.U64 R13, R13, 0x2, R0.reuse ;  /* 0x000000020d0d7819 */ /* 0x100fe40000001200 */
[----:B------:R-:W-:Y:S02]  /*0e40*/  ISETP.GT.U32.AND.EX P0, PT, R0, RZ, PT, P0 ;  /* 0x000000ff0000720c */ /* 0x000fe40003f04100 */
[----:B------:R-:W-:-:S11]  /*0e50*/  SHF.R.U32.HI R0, RZ, 0x2, R0 ;  /* 0x00000002ff007819 */ /* 0x000fd60000011600 */
[----:B------:R-:W-:Y:S05]  /*0e60*/  @P0 BRA `(.L_x_79) ;  /* 0xfffffff000c80947 */ /* 0x000fea000383ffff */
.L_x_73:
[----:B------:R-:W-:Y:S05]  /*0e70*/  BSYNC.RECONVERGENT B0 ;  /* 0x0000000000007941 */ /* 0x000fea0003800200 */
.L_x_72:
[----:B------:R-:W-:Y:S04]  /*0e80*/  STG.E.64 desc[UR4][R6.64+0x18], RZ ;  /* 0x000018ff06007986 */ /* 0x000fe8000c101b04 */
[----:B------:R-:W-:Y:S04]  /*0e90*/  STG.E desc[UR4][R6.64+0x20], RZ ;  /* 0x000020ff06007986 */ /* 0x000fe8000c101904 */
[----:B------:R-:W-:Y:S01]  /*0ea0*/  STG.E.64 desc[UR4][R6.64+0x28], RZ ;  /* 0x000028ff06007986 */ /* 0x000fe2000c101b04 */
[----:B------:R-:W-:Y:S05]  /*0eb0*/  EXIT ;  /* 0x000000000000794d */ /* 0x000fea0003800000 */
.L_x_80:
        /* <DEDUP_REMOVED lines=12> */
.L_x_83:


//--------------------- .nv.global.init           --------------------------
	.section	.nv.global.init,"aw",@progbits
	.align	4
.nv.global.init:
	.type		mrg32k3aM1SubSeq,@object
	.size		mrg32k3aM1SubSeq,(mrg32k3aM2SubSeq - mrg32k3aM1SubSeq)
mrg32k3aM1SubSeq:
        /*0000*/ 	.byte	0x0b, 0xcc, 0xee, 0x04, 0x73, 0x29, 0x8b, 0x6f, 0xf6, 0x53, 0x03, 0xf6, 0x23, 0xf6, 0xea, 0xda
        /* <DEDUP_REMOVED lines=125> */
	.type		mrg32k3aM2SubSeq,@object
	.size		mrg32k3aM2SubSeq,(mrg32k3aM1 - mrg32k3aM2SubSeq)
mrg32k3aM2SubSeq:
        /* <DEDUP_REMOVED lines=126> */
	.type		mrg32k3aM1,@object
	.size		mrg32k3aM1,(mrg32k3aM1Seq - mrg32k3aM1)
mrg32k3aM1:
        /* <DEDUP_REMOVED lines=144> */
	.type		mrg32k3aM1Seq,@object
	.size		mrg32k3aM1Seq,(mrg32k3aM2 - mrg32k3aM1Seq)
mrg32k3aM1Seq:
        /* <DEDUP_REMOVED lines=144> */
	.type		mrg32k3aM2,@object
	.size		mrg32k3aM2,(mrg32k3aM2Seq - mrg32k3aM2)
mrg32k3aM2:
        /* <DEDUP_REMOVED lines=144> */
	.type		mrg32k3aM2Seq,@object
	.size		mrg32k3aM2Seq,(precalc_xorwow_matrix - mrg32k3aM2Seq)
mrg32k3aM2Seq:
        /* <DEDUP_REMOVED lines=144> */
	.type		precalc_xorwow_matrix,@object
	.size		precalc_xorwow_matrix,(precalc_xorwow_offset_matrix - precalc_xorwow_matrix)
precalc_xorwow_matrix:
        /* <DEDUP_REMOVED lines=6400> */
	.type		precalc_xorwow_offset_matrix,@object
	.size		precalc_xorwow_offset_matrix,(.L_1 - precalc_xorwow_offset_matrix)
precalc_xorwow_offset_matrix:
        /* <DEDUP_REMOVED lines=6400> */
.L_1:


//--------------------- .nv.shared.reserved.0     --------------------------
	.section	.nv.shared.reserved.0,"aw",@nobits
	.weak		__nv_reservedSMEM_offset_0_alias
	.size		__nv_reservedSMEM_offset_0_alias, 0, 64
	.other		__nv_reservedSMEM_offset_0_alias,@"STO_CUDA_RESERVED_SHARED STV_DEFAULT"
__nv_reservedSMEM_offset_0_alias:
	.zero		0
	.zero		64


//--------------------- .nv.constant0._Z11thread_funcPiS_S_S_S_ --------------------------
	.section	.nv.constant0._Z11thread_funcPiS_S_S_S_,"a",@progbits
	.sectionflags	@""
	.align	4
.nv.constant0._Z11thread_funcPiS_S_S_S_:
	.zero		936


//--------------------- .nv.constant0._Z10init_arrayPiS_S_P17curandStateXORWOW --------------------------
	.section	.nv.constant0._Z10init_arrayPiS_S_P17curandStateXORWOW,"a",@progbits
	.sectionflags	@""
	.align	4
.nv.constant0._Z10init_arrayPiS_S_P17curandStateXORWOW:
	.zero		928


//--------------------- .nv.constant0._Z7initRNGP17curandStateXORWOWj --------------------------
	.section	.nv.constant0._Z7initRNGP17curandStateXORWOWj,"a",@progbits
	.sectionflags	@""
	.align	4
.nv.constant0._Z7initRNGP17curandStateXORWOWj:
	.zero		908


//--------------------- SYMBOLS --------------------------

	.type		.nv.reservedSmem.offset0,@object
	.size		.nv.reservedSmem.offset0,0x4
